//
// Generated by NVIDIA NVVM Compiler
//
// Compiler Build ID: CL-36424714
// Cuda compilation tools, release 13.0, V13.0.88
// Based on NVVM 20.0.0
//

.version 9.0
.target sm_100
.address_size 64

	// .globl	_Z10SlipKernelPdS_S_S_S_S_iddd
// _ZZ10SlipKernelPdS_S_S_S_S_idddE7cache_x has been demoted
// _ZZ10SlipKernelPdS_S_S_S_S_idddE7cache_y has been demoted

.visible .entry _Z10SlipKernelPdS_S_S_S_S_iddd(
	.param .u64 .ptr .align 1 _Z10SlipKernelPdS_S_S_S_S_iddd_param_0,
	.param .u64 .ptr .align 1 _Z10SlipKernelPdS_S_S_S_S_iddd_param_1,
	.param .u64 .ptr .align 1 _Z10SlipKernelPdS_S_S_S_S_iddd_param_2,
	.param .u64 .ptr .align 1 _Z10SlipKernelPdS_S_S_S_S_iddd_param_3,
	.param .u64 .ptr .align 1 _Z10SlipKernelPdS_S_S_S_S_iddd_param_4,
	.param .u64 .ptr .align 1 _Z10SlipKernelPdS_S_S_S_S_iddd_param_5,
	.param .u32 _Z10SlipKernelPdS_S_S_S_S_iddd_param_6,
	.param .f64 _Z10SlipKernelPdS_S_S_S_S_iddd_param_7,
	.param .f64 _Z10SlipKernelPdS_S_S_S_S_iddd_param_8,
	.param .f64 _Z10SlipKernelPdS_S_S_S_S_iddd_param_9
)
{
	.reg .pred 	%p<63>;
	.reg .b32 	%r<90>;
	.reg .b32 	%f<374>;
	.reg .b64 	%rd<28>;
	.reg .b64 	%fd<48>;
	// demoted variable
	.shared .align 4 .b8 _ZZ10SlipKernelPdS_S_S_S_S_idddE7cache_x[1024];
	// demoted variable
	.shared .align 4 .b8 _ZZ10SlipKernelPdS_S_S_S_S_idddE7cache_y[1024];
	ld.param.u64 	%rd7, [_Z10SlipKernelPdS_S_S_S_S_iddd_param_0];
	ld.param.u64 	%rd8, [_Z10SlipKernelPdS_S_S_S_S_iddd_param_1];
	ld.param.u64 	%rd9, [_Z10SlipKernelPdS_S_S_S_S_iddd_param_3];
	ld.param.u64 	%rd10, [_Z10SlipKernelPdS_S_S_S_S_iddd_param_4];
	ld.param.u64 	%rd11, [_Z10SlipKernelPdS_S_S_S_S_iddd_param_5];
	ld.param.f64 	%fd12, [_Z10SlipKernelPdS_S_S_S_S_iddd_param_7];
	ld.param.f64 	%fd11, [_Z10SlipKernelPdS_S_S_S_S_iddd_param_8];
	ld.param.f64 	%fd13, [_Z10SlipKernelPdS_S_S_S_S_iddd_param_9];
	cvta.to.global.u64 	%rd12, %rd11;
	cvta.to.global.u64 	%rd13, %rd10;
	cvta.to.global.u64 	%rd14, %rd9;
	cvta.to.global.u64 	%rd1, %rd8;
	cvta.to.global.u64 	%rd2, %rd7;
	mov.u32 	%r11, %ctaid.x;
	mov.u32 	%r1, %tid.x;
	shl.b32 	%r88, %r11, 14;
	cvt.rn.f32.f64 	%f31, %fd11;
	abs.f32 	%f32, %f31;
	setp.lt.f32 	%p1, %f32, 0f00800000;
	mul.f32 	%f34, %f32, 0f4B800000;
	selp.f32 	%f35, %f34, %f32, %p1;
	selp.f32 	%f36, 0fC1C00000, 0f00000000, %p1;
	mov.b32 	%r12, %f35;
	add.s32 	%r13, %r12, -1060439283;
	and.b32  	%r14, %r13, -8388608;
	sub.s32 	%r15, %r12, %r14;
	mov.b32 	%f37, %r15;
	cvt.rn.f32.s32 	%f38, %r14;
	fma.rn.f32 	%f39, %f38, 0f34000000, %f36;
	add.f32 	%f40, %f37, 0fBF800000;
	add.f32 	%f41, %f37, 0f3F800000;
	rcp.approx.ftz.f32 	%f42, %f41;
	add.f32 	%f43, %f40, %f40;
	mul.f32 	%f44, %f43, %f42;
	mul.f32 	%f45, %f44, %f44;
	sub.f32 	%f46, %f40, %f44;
	add.f32 	%f47, %f46, %f46;
	neg.f32 	%f48, %f44;
	fma.rn.f32 	%f49, %f48, %f40, %f47;
	mul.rn.f32 	%f50, %f42, %f49;
	fma.rn.f32 	%f51, %f45, 0f3A2C32E4, 0f3B52E7DB;
	fma.rn.f32 	%f52, %f51, %f45, 0f3C93BB73;
	fma.rn.f32 	%f53, %f52, %f45, 0f3DF6384F;
	mul.rn.f32 	%f54, %f53, %f45;
	fma.rn.f32 	%f55, %f44, 0f3FB8AA3B, %f39;
	sub.f32 	%f56, %f39, %f55;
	fma.rn.f32 	%f57, %f44, 0f3FB8AA3B, %f56;
	fma.rn.f32 	%f58, %f50, 0f3FB8AA3B, %f57;
	fma.rn.f32 	%f59, %f44, 0f32A55E34, %f58;
	mul.f32 	%f60, %f54, 0f40400000;
	fma.rn.f32 	%f61, %f60, %f50, %f59;
	fma.rn.f32 	%f62, %f54, %f44, %f61;
	add.rn.f32 	%f63, %f55, %f62;
	neg.f32 	%f64, %f55;
	add.rn.f32 	%f65, %f63, %f64;
	neg.f32 	%f66, %f65;
	add.rn.f32 	%f67, %f62, %f66;
	mov.f32 	%f68, 0f40000000;
	mul.rn.f32 	%f69, %f63, %f68;
	neg.f32 	%f70, %f69;
	fma.rn.f32 	%f71, %f63, 0f40000000, %f70;
	fma.rn.f32 	%f72, %f67, 0f40000000, %f71;
	cvt.rni.f32.f32 	%f73, %f69;
	sub.f32 	%f74, %f69, %f73;
	add.f32 	%f75, %f74, %f72;
	fma.rn.f32 	%f76, %f75, 0f391FCB8E, 0f3AAF85ED;
	fma.rn.f32 	%f77, %f76, %f75, 0f3C1D9856;
	fma.rn.f32 	%f78, %f77, %f75, 0f3D6357BB;
	fma.rn.f32 	%f79, %f78, %f75, 0f3E75FDEC;
	fma.rn.f32 	%f80, %f79, %f75, 0f3F317218;
	fma.rn.f32 	%f81, %f80, %f75, 0f3F800000;
	cvt.rzi.s32.f32 	%r16, %f73;
	setp.gt.f32 	%p2, %f73, 0f00000000;
	selp.b32 	%r17, 0, -2097152000, %p2;
	add.s32 	%r18, %r17, 2130706432;
	mov.b32 	%f82, %r18;
	mul.f32 	%f83, %f81, %f82;
	shl.b32 	%r19, %r16, 23;
	sub.s32 	%r20, %r19, %r17;
	mov.b32 	%f84, %r20;
	mul.f32 	%f85, %f83, %f84;
	abs.f32 	%f86, %f69;
	setp.gt.f32 	%p3, %f86, 0f43180000;
	setp.lt.f32 	%p4, %f69, 0f00000000;
	selp.f32 	%f87, 0f00000000, 0f7F800000, %p4;
	selp.f32 	%f88, %f87, %f85, %p3;
	setp.eq.f32 	%p5, %f31, 0f3F800000;
	setp.nan.f32 	%p6, %f32, %f32;
	setp.eq.f32 	%p7, %f31, 0f00000000;
	setp.eq.f32 	%p8, %f32, 0f7F800000;
	add.f32 	%f89, %f31, %f31;
	mov.b32 	%r21, %f89;
	and.b32  	%r22, %r21, 2147483647;
	mov.b32 	%f90, %r22;
	add.rn.f32 	%f91, %f31, %f68;
	mul.f64 	%fd14, %fd12, 0d4010000000000000;
	mul.f64 	%fd15, %fd14, %fd13;
	rcp.rn.f64 	%fd1, %fd15;
	mul.wide.u32 	%rd15, %r11, 8;
	add.s64 	%rd3, %rd14, %rd15;
	add.s64 	%rd4, %rd13, %rd15;
	add.s64 	%rd5, %rd12, %rd15;
	selp.f32 	%f92, %f90, %f88, %p8;
	selp.f32 	%f93, %f90, %f92, %p7;
	selp.f32 	%f94, %f91, %f93, %p6;
	selp.f32 	%f1, 0f3F800000, %f94, %p5;
$L__BB0_1:
	add.s32 	%r4, %r88, %r1;
	mul.wide.u32 	%rd16, %r4, 8;
	add.s64 	%rd17, %rd2, %rd16;
	ld.global.f64 	%fd16, [%rd17];
	mov.u32 	%r23, %ctaid.x;
	mul.wide.u32 	%rd18, %r23, 8;
	add.s64 	%rd19, %rd2, %rd18;
	ld.global.f64 	%fd17, [%rd19];
	sub.f64 	%fd2, %fd16, %fd17;
	cvt.rn.f32.f64 	%f2, %fd2;
	abs.f32 	%f3, %f2;
	setp.lt.f32 	%p9, %f3, 0f00800000;
	mul.f32 	%f96, %f3, 0f4B800000;
	selp.f32 	%f97, %f96, %f3, %p9;
	selp.f32 	%f98, 0fC1C00000, 0f00000000, %p9;
	mov.b32 	%r24, %f97;
	add.s32 	%r25, %r24, -1060439283;
	and.b32  	%r26, %r25, -8388608;
	sub.s32 	%r27, %r24, %r26;
	mov.b32 	%f99, %r27;
	cvt.rn.f32.s32 	%f100, %r26;
	fma.rn.f32 	%f101, %f100, 0f34000000, %f98;
	add.f32 	%f102, %f99, 0fBF800000;
	add.f32 	%f103, %f99, 0f3F800000;
	rcp.approx.ftz.f32 	%f104, %f103;
	add.f32 	%f105, %f102, %f102;
	mul.f32 	%f106, %f105, %f104;
	mul.f32 	%f107, %f106, %f106;
	sub.f32 	%f108, %f102, %f106;
	add.f32 	%f109, %f108, %f108;
	neg.f32 	%f110, %f106;
	fma.rn.f32 	%f111, %f110, %f102, %f109;
	mul.rn.f32 	%f112, %f104, %f111;
	fma.rn.f32 	%f113, %f107, 0f3A2C32E4, 0f3B52E7DB;
	fma.rn.f32 	%f114, %f113, %f107, 0f3C93BB73;
	fma.rn.f32 	%f115, %f114, %f107, 0f3DF6384F;
	mul.rn.f32 	%f116, %f115, %f107;
	fma.rn.f32 	%f117, %f106, 0f3FB8AA3B, %f101;
	sub.f32 	%f118, %f101, %f117;
	fma.rn.f32 	%f119, %f106, 0f3FB8AA3B, %f118;
	fma.rn.f32 	%f120, %f112, 0f3FB8AA3B, %f119;
	fma.rn.f32 	%f121, %f106, 0f32A55E34, %f120;
	mul.f32 	%f122, %f116, 0f40400000;
	fma.rn.f32 	%f123, %f122, %f112, %f121;
	fma.rn.f32 	%f124, %f116, %f106, %f123;
	add.rn.f32 	%f125, %f117, %f124;
	neg.f32 	%f126, %f117;
	add.rn.f32 	%f127, %f125, %f126;
	neg.f32 	%f128, %f127;
	add.rn.f32 	%f129, %f124, %f128;
	mov.f32 	%f130, 0f40000000;
	mul.rn.f32 	%f131, %f125, %f130;
	neg.f32 	%f132, %f131;
	fma.rn.f32 	%f133, %f125, 0f40000000, %f132;
	fma.rn.f32 	%f134, %f129, 0f40000000, %f133;
	cvt.rni.f32.f32 	%f135, %f131;
	sub.f32 	%f136, %f131, %f135;
	add.f32 	%f137, %f136, %f134;
	fma.rn.f32 	%f138, %f137, 0f391FCB8E, 0f3AAF85ED;
	fma.rn.f32 	%f139, %f138, %f137, 0f3C1D9856;
	fma.rn.f32 	%f140, %f139, %f137, 0f3D6357BB;
	fma.rn.f32 	%f141, %f140, %f137, 0f3E75FDEC;
	fma.rn.f32 	%f142, %f141, %f137, 0f3F317218;
	fma.rn.f32 	%f143, %f142, %f137, 0f3F800000;
	cvt.rzi.s32.f32 	%r28, %f135;
	setp.gt.f32 	%p10, %f135, 0f00000000;
	selp.b32 	%r29, 0, -2097152000, %p10;
	add.s32 	%r30, %r29, 2130706432;
	mov.b32 	%f144, %r30;
	mul.f32 	%f145, %f143, %f144;
	shl.b32 	%r31, %r28, 23;
	sub.s32 	%r32, %r31, %r29;
	mov.b32 	%f146, %r32;
	mul.f32 	%f147, %f145, %f146;
	abs.f32 	%f148, %f131;
	setp.gt.f32 	%p11, %f148, 0f43180000;
	setp.lt.f32 	%p12, %f131, 0f00000000;
	selp.f32 	%f149, 0f00000000, 0f7F800000, %p12;
	selp.f32 	%f4, %f149, %f147, %p11;
	setp.eq.f32 	%p13, %f2, 0f3F800000;
	mov.f32 	%f368, 0f3F800000;
	@%p13 bra 	$L__BB0_6;
	setp.num.f32 	%p14, %f3, %f3;
	@%p14 bra 	$L__BB0_4;
	mov.f32 	%f151, 0f40000000;
	add.rn.f32 	%f368, %f2, %f151;
	bra.uni 	$L__BB0_6;
$L__BB0_4:
	setp.neu.f32 	%p15, %f2, 0f00000000;
	setp.neu.f32 	%p16, %f3, 0f7F800000;
	and.pred  	%p17, %p15, %p16;
	mov.f32 	%f368, %f4;
	@%p17 bra 	$L__BB0_6;
	add.f32 	%f150, %f2, %f2;
	mov.b32 	%r33, %f150;
	and.b32  	%r34, %r33, 2147483647;
	mov.b32 	%f368, %r34;
$L__BB0_6:
	mul.wide.u32 	%rd20, %r4, 8;
	add.s64 	%rd21, %rd1, %rd20;
	ld.global.f64 	%fd18, [%rd21];
	mov.u32 	%r35, %ctaid.x;
	mul.wide.u32 	%rd22, %r35, 8;
	add.s64 	%rd23, %rd1, %rd22;
	ld.global.f64 	%fd19, [%rd23];
	sub.f64 	%fd3, %fd18, %fd19;
	cvt.rn.f32.f64 	%f8, %fd3;
	abs.f32 	%f9, %f8;
	setp.lt.f32 	%p18, %f9, 0f00800000;
	mul.f32 	%f153, %f9, 0f4B800000;
	selp.f32 	%f154, %f153, %f9, %p18;
	selp.f32 	%f155, 0fC1C00000, 0f00000000, %p18;
	mov.b32 	%r36, %f154;
	add.s32 	%r37, %r36, -1060439283;
	and.b32  	%r38, %r37, -8388608;
	sub.s32 	%r39, %r36, %r38;
	mov.b32 	%f156, %r39;
	cvt.rn.f32.s32 	%f157, %r38;
	fma.rn.f32 	%f158, %f157, 0f34000000, %f155;
	add.f32 	%f159, %f156, 0fBF800000;
	add.f32 	%f160, %f156, 0f3F800000;
	rcp.approx.ftz.f32 	%f161, %f160;
	add.f32 	%f162, %f159, %f159;
	mul.f32 	%f163, %f162, %f161;
	mul.f32 	%f164, %f163, %f163;
	sub.f32 	%f165, %f159, %f163;
	add.f32 	%f166, %f165, %f165;
	neg.f32 	%f167, %f163;
	fma.rn.f32 	%f168, %f167, %f159, %f166;
	mul.rn.f32 	%f169, %f161, %f168;
	fma.rn.f32 	%f170, %f164, 0f3A2C32E4, 0f3B52E7DB;
	fma.rn.f32 	%f171, %f170, %f164, 0f3C93BB73;
	fma.rn.f32 	%f172, %f171, %f164, 0f3DF6384F;
	mul.rn.f32 	%f173, %f172, %f164;
	fma.rn.f32 	%f174, %f163, 0f3FB8AA3B, %f158;
	sub.f32 	%f175, %f158, %f174;
	fma.rn.f32 	%f176, %f163, 0f3FB8AA3B, %f175;
	fma.rn.f32 	%f177, %f169, 0f3FB8AA3B, %f176;
	fma.rn.f32 	%f178, %f163, 0f32A55E34, %f177;
	mul.f32 	%f179, %f173, 0f40400000;
	fma.rn.f32 	%f180, %f179, %f169, %f178;
	fma.rn.f32 	%f181, %f173, %f163, %f180;
	add.rn.f32 	%f182, %f174, %f181;
	neg.f32 	%f183, %f174;
	add.rn.f32 	%f184, %f182, %f183;
	neg.f32 	%f185, %f184;
	add.rn.f32 	%f186, %f181, %f185;
	mov.f32 	%f187, 0f40000000;
	mul.rn.f32 	%f188, %f182, %f187;
	neg.f32 	%f189, %f188;
	fma.rn.f32 	%f190, %f182, 0f40000000, %f189;
	fma.rn.f32 	%f191, %f186, 0f40000000, %f190;
	cvt.rni.f32.f32 	%f192, %f188;
	sub.f32 	%f193, %f188, %f192;
	add.f32 	%f194, %f193, %f191;
	fma.rn.f32 	%f195, %f194, 0f391FCB8E, 0f3AAF85ED;
	fma.rn.f32 	%f196, %f195, %f194, 0f3C1D9856;
	fma.rn.f32 	%f197, %f196, %f194, 0f3D6357BB;
	fma.rn.f32 	%f198, %f197, %f194, 0f3E75FDEC;
	fma.rn.f32 	%f199, %f198, %f194, 0f3F317218;
	fma.rn.f32 	%f200, %f199, %f194, 0f3F800000;
	cvt.rzi.s32.f32 	%r40, %f192;
	setp.gt.f32 	%p19, %f192, 0f00000000;
	selp.b32 	%r41, 0, -2097152000, %p19;
	add.s32 	%r42, %r41, 2130706432;
	mov.b32 	%f201, %r42;
	mul.f32 	%f202, %f200, %f201;
	shl.b32 	%r43, %r40, 23;
	sub.s32 	%r44, %r43, %r41;
	mov.b32 	%f203, %r44;
	mul.f32 	%f204, %f202, %f203;
	abs.f32 	%f205, %f188;
	setp.gt.f32 	%p20, %f205, 0f43180000;
	setp.lt.f32 	%p21, %f188, 0f00000000;
	selp.f32 	%f206, 0f00000000, 0f7F800000, %p21;
	selp.f32 	%f10, %f206, %f204, %p20;
	setp.eq.f32 	%p22, %f8, 0f3F800000;
	mov.f32 	%f369, 0f3F800000;
	@%p22 bra 	$L__BB0_11;
	setp.num.f32 	%p23, %f9, %f9;
	@%p23 bra 	$L__BB0_9;
	mov.f32 	%f208, 0f40000000;
	add.rn.f32 	%f369, %f8, %f208;
	bra.uni 	$L__BB0_11;
$L__BB0_9:
	setp.neu.f32 	%p24, %f8, 0f00000000;
	setp.neu.f32 	%p25, %f9, 0f7F800000;
	and.pred  	%p26, %p24, %p25;
	mov.f32 	%f369, %f10;
	@%p26 bra 	$L__BB0_11;
	add.f32 	%f207, %f8, %f8;
	mov.b32 	%r45, %f207;
	and.b32  	%r46, %r45, 2147483647;
	mov.b32 	%f369, %r46;
$L__BB0_11:
	add.f32 	%f210, %f368, %f369;
	sqrt.rn.f32 	%f14, %f210;
	abs.f32 	%f15, %f14;
	setp.eq.f32 	%p27, %f14, 0f3F800000;
	mov.f32 	%f370, 0f3F800000;
	@%p27 bra 	$L__BB0_16;
	setp.num.f32 	%p28, %f15, %f15;
	@%p28 bra 	$L__BB0_14;
	mov.f32 	%f268, 0f40000000;
	add.rn.f32 	%f370, %f14, %f268;
	bra.uni 	$L__BB0_16;
$L__BB0_14:
	abs.f32 	%f211, %f14;
	setp.lt.f32 	%p29, %f211, 0f00800000;
	mul.f32 	%f213, %f211, 0f4B800000;
	selp.f32 	%f214, %f213, %f211, %p29;
	mov.b32 	%r47, %f214;
	add.s32 	%r48, %r47, -1060439283;
	and.b32  	%r49, %r48, -8388608;
	sub.s32 	%r50, %r47, %r49;
	mov.b32 	%f215, %r50;
	cvt.rn.f32.s32 	%f216, %r49;
	selp.f32 	%f217, 0fC1C00000, 0f00000000, %p29;
	fma.rn.f32 	%f218, %f216, 0f34000000, %f217;
	add.f32 	%f219, %f215, 0fBF800000;
	add.f32 	%f220, %f215, 0f3F800000;
	rcp.approx.ftz.f32 	%f221, %f220;
	add.f32 	%f222, %f219, %f219;
	mul.f32 	%f223, %f222, %f221;
	mul.f32 	%f224, %f223, %f223;
	neg.f32 	%f225, %f223;
	sub.f32 	%f226, %f219, %f223;
	add.f32 	%f227, %f226, %f226;
	fma.rn.f32 	%f228, %f225, %f219, %f227;
	mul.rn.f32 	%f229, %f221, %f228;
	fma.rn.f32 	%f230, %f224, 0f3A2C32E4, 0f3B52E7DB;
	fma.rn.f32 	%f231, %f230, %f224, 0f3C93BB73;
	fma.rn.f32 	%f232, %f231, %f224, 0f3DF6384F;
	mul.rn.f32 	%f233, %f232, %f224;
	fma.rn.f32 	%f234, %f223, 0f3FB8AA3B, %f218;
	mul.f32 	%f235, %f233, 0f40400000;
	sub.f32 	%f236, %f218, %f234;
	fma.rn.f32 	%f237, %f223, 0f3FB8AA3B, %f236;
	fma.rn.f32 	%f238, %f229, 0f3FB8AA3B, %f237;
	fma.rn.f32 	%f239, %f223, 0f32A55E34, %f238;
	fma.rn.f32 	%f240, %f235, %f229, %f239;
	fma.rn.f32 	%f241, %f233, %f223, %f240;
	add.rn.f32 	%f242, %f234, %f241;
	mov.f32 	%f243, 0f40000000;
	mul.rn.f32 	%f244, %f242, %f243;
	cvt.rni.f32.f32 	%f245, %f244;
	sub.f32 	%f246, %f244, %f245;
	neg.f32 	%f247, %f244;
	fma.rn.f32 	%f248, %f242, 0f40000000, %f247;
	neg.f32 	%f249, %f234;
	add.rn.f32 	%f250, %f242, %f249;
	neg.f32 	%f251, %f250;
	add.rn.f32 	%f252, %f241, %f251;
	fma.rn.f32 	%f253, %f252, 0f40000000, %f248;
	add.f32 	%f254, %f246, %f253;
	setp.gt.f32 	%p30, %f245, 0f00000000;
	selp.b32 	%r51, 0, -2097152000, %p30;
	setp.neu.f32 	%p31, %f14, 0f00000000;
	setp.neu.f32 	%p32, %f211, 0f7F800000;
	setp.lt.f32 	%p33, %f244, 0f00000000;
	selp.f32 	%f255, 0f00000000, 0f7F800000, %p33;
	abs.f32 	%f256, %f244;
	setp.gt.f32 	%p34, %f256, 0f43180000;
	cvt.rzi.s32.f32 	%r52, %f245;
	shl.b32 	%r53, %r52, 23;
	sub.s32 	%r54, %r53, %r51;
	mov.b32 	%f257, %r54;
	add.s32 	%r55, %r51, 2130706432;
	mov.b32 	%f258, %r55;
	fma.rn.f32 	%f259, %f254, 0f391FCB8E, 0f3AAF85ED;
	fma.rn.f32 	%f260, %f259, %f254, 0f3C1D9856;
	fma.rn.f32 	%f261, %f260, %f254, 0f3D6357BB;
	fma.rn.f32 	%f262, %f261, %f254, 0f3E75FDEC;
	fma.rn.f32 	%f263, %f262, %f254, 0f3F317218;
	fma.rn.f32 	%f264, %f263, %f254, 0f3F800000;
	mul.f32 	%f265, %f264, %f258;
	mul.f32 	%f266, %f265, %f257;
	selp.f32 	%f370, %f255, %f266, %p34;
	and.pred  	%p35, %p31, %p32;
	@%p35 bra 	$L__BB0_16;
	add.f32 	%f267, %f14, %f14;
	mov.b32 	%r56, %f267;
	and.b32  	%r57, %r56, 2147483647;
	mov.b32 	%f370, %r57;
$L__BB0_16:
	ld.param.f64 	%fd47, [_Z10SlipKernelPdS_S_S_S_S_iddd_param_8];
	add.f32 	%f270, %f370, %f1;
	sqrt.rn.f32 	%f271, %f270;
	cvt.f64.f32 	%fd4, %f271;
	add.f64 	%fd20, %fd47, %fd4;
	cvt.rn.f32.f64 	%f20, %fd20;
	setp.lt.f32 	%p36, %f20, 0f00800000;
	mul.f32 	%f272, %f20, 0f4B000000;
	selp.f32 	%f273, %f272, %f20, %p36;
	selp.f32 	%f274, 0fC1B80000, 0f00000000, %p36;
	mov.b32 	%r58, %f273;
	add.s32 	%r59, %r58, -1059760811;
	and.b32  	%r60, %r59, -8388608;
	sub.s32 	%r61, %r58, %r60;
	mov.b32 	%f275, %r61;
	cvt.rn.f32.s32 	%f276, %r60;
	fma.rn.f32 	%f277, %f276, 0f34000000, %f274;
	add.f32 	%f278, %f275, 0fBF800000;
	fma.rn.f32 	%f279, %f278, 0fBE055027, 0f3E1039F6;
	fma.rn.f32 	%f280, %f279, %f278, 0fBDF8CDCC;
	fma.rn.f32 	%f281, %f280, %f278, 0f3E0F2955;
	fma.rn.f32 	%f282, %f281, %f278, 0fBE2AD8B9;
	fma.rn.f32 	%f283, %f282, %f278, 0f3E4CED0B;
	fma.rn.f32 	%f284, %f283, %f278, 0fBE7FFF22;
	fma.rn.f32 	%f285, %f284, %f278, 0f3EAAAA78;
	fma.rn.f32 	%f286, %f285, %f278, 0fBF000000;
	mul.f32 	%f287, %f278, %f286;
	fma.rn.f32 	%f288, %f287, %f278, %f278;
	fma.rn.f32 	%f289, %f277, 0f3F317218, %f288;
	setp.gt.u32 	%p37, %r58, 2139095039;
	fma.rn.f32 	%f290, %f273, 0f7F800000, 0f7F800000;
	selp.f32 	%f291, %f290, %f289, %p37;
	setp.eq.f32 	%p38, %f273, 0f00000000;
	selp.f32 	%f292, 0fFF800000, %f291, %p38;
	cvt.f64.f32 	%fd21, %f292;
	fma.rn.f64 	%fd5, %fd47, 0d4000000000000000, %fd4;
	mul.f64 	%fd22, %fd47, %fd5;
	mul.f64 	%fd23, %fd20, %fd4;
	div.rn.f64 	%fd24, %fd22, %fd23;
	sub.f64 	%fd25, %fd21, %fd24;
	mul.f64 	%fd6, %fd1, %fd25;
	setp.eq.f32 	%p39, %f20, 0f3F800000;
	mov.f32 	%f371, 0f3F800000;
	@%p39 bra 	$L__BB0_21;
	abs.f32 	%f293, %f20;
	setp.num.f32 	%p40, %f293, %f293;
	@%p40 bra 	$L__BB0_19;
	mov.f32 	%f351, 0f40000000;
	add.rn.f32 	%f371, %f20, %f351;
	bra.uni 	$L__BB0_21;
$L__BB0_19:
	abs.f32 	%f294, %f20;
	setp.lt.f32 	%p41, %f294, 0f00800000;
	mul.f32 	%f296, %f294, 0f4B800000;
	selp.f32 	%f297, %f296, %f294, %p41;
	mov.b32 	%r62, %f297;
	add.s32 	%r63, %r62, -1060439283;
	and.b32  	%r64, %r63, -8388608;
	sub.s32 	%r65, %r62, %r64;
	mov.b32 	%f298, %r65;
	cvt.rn.f32.s32 	%f299, %r64;
	selp.f32 	%f300, 0fC1C00000, 0f00000000, %p41;
	fma.rn.f32 	%f301, %f299, 0f34000000, %f300;
	add.f32 	%f302, %f298, 0fBF800000;
	add.f32 	%f303, %f298, 0f3F800000;
	rcp.approx.ftz.f32 	%f304, %f303;
	add.f32 	%f305, %f302, %f302;
	mul.f32 	%f306, %f305, %f304;
	mul.f32 	%f307, %f306, %f306;
	neg.f32 	%f308, %f306;
	sub.f32 	%f309, %f302, %f306;
	add.f32 	%f310, %f309, %f309;
	fma.rn.f32 	%f311, %f308, %f302, %f310;
	mul.rn.f32 	%f312, %f304, %f311;
	fma.rn.f32 	%f313, %f307, 0f3A2C32E4, 0f3B52E7DB;
	fma.rn.f32 	%f314, %f313, %f307, 0f3C93BB73;
	fma.rn.f32 	%f315, %f314, %f307, 0f3DF6384F;
	mul.rn.f32 	%f316, %f315, %f307;
	fma.rn.f32 	%f317, %f306, 0f3FB8AA3B, %f301;
	mul.f32 	%f318, %f316, 0f40400000;
	sub.f32 	%f319, %f301, %f317;
	fma.rn.f32 	%f320, %f306, 0f3FB8AA3B, %f319;
	fma.rn.f32 	%f321, %f312, 0f3FB8AA3B, %f320;
	fma.rn.f32 	%f322, %f306, 0f32A55E34, %f321;
	fma.rn.f32 	%f323, %f318, %f312, %f322;
	fma.rn.f32 	%f324, %f316, %f306, %f323;
	add.rn.f32 	%f325, %f317, %f324;
	mov.f32 	%f326, 0f40000000;
	mul.rn.f32 	%f327, %f325, %f326;
	cvt.rni.f32.f32 	%f328, %f327;
	sub.f32 	%f329, %f327, %f328;
	neg.f32 	%f330, %f327;
	fma.rn.f32 	%f331, %f325, 0f40000000, %f330;
	neg.f32 	%f332, %f317;
	add.rn.f32 	%f333, %f325, %f332;
	neg.f32 	%f334, %f333;
	add.rn.f32 	%f335, %f324, %f334;
	fma.rn.f32 	%f336, %f335, 0f40000000, %f331;
	add.f32 	%f337, %f329, %f336;
	setp.gt.f32 	%p42, %f328, 0f00000000;
	selp.b32 	%r66, 0, -2097152000, %p42;
	setp.neu.f32 	%p43, %f20, 0f00000000;
	setp.neu.f32 	%p44, %f294, 0f7F800000;
	setp.lt.f32 	%p45, %f327, 0f00000000;
	selp.f32 	%f338, 0f00000000, 0f7F800000, %p45;
	abs.f32 	%f339, %f327;
	setp.gt.f32 	%p46, %f339, 0f43180000;
	cvt.rzi.s32.f32 	%r67, %f328;
	shl.b32 	%r68, %r67, 23;
	sub.s32 	%r69, %r68, %r66;
	mov.b32 	%f340, %r69;
	add.s32 	%r70, %r66, 2130706432;
	mov.b32 	%f341, %r70;
	fma.rn.f32 	%f342, %f337, 0f391FCB8E, 0f3AAF85ED;
	fma.rn.f32 	%f343, %f342, %f337, 0f3C1D9856;
	fma.rn.f32 	%f344, %f343, %f337, 0f3D6357BB;
	fma.rn.f32 	%f345, %f344, %f337, 0f3E75FDEC;
	fma.rn.f32 	%f346, %f345, %f337, 0f3F317218;
	fma.rn.f32 	%f347, %f346, %f337, 0f3F800000;
	mul.f32 	%f348, %f347, %f341;
	mul.f32 	%f349, %f348, %f340;
	selp.f32 	%f371, %f338, %f349, %p46;
	and.pred  	%p47, %p43, %p44;
	@%p47 bra 	$L__BB0_21;
	add.f32 	%f350, %f20, %f20;
	mov.b32 	%r71, %f350;
	and.b32  	%r72, %r71, 2147483647;
	mov.b32 	%f371, %r72;
$L__BB0_21:
	ld.param.u64 	%rd27, [_Z10SlipKernelPdS_S_S_S_S_iddd_param_2];
	setp.eq.f32 	%p48, %f2, 0f3F800000;
	cvt.f64.f32 	%fd26, %f371;
	mul.f64 	%fd27, %fd4, %fd26;
	mul.f64 	%fd28, %fd1, %fd5;
	div.rn.f64 	%fd7, %fd28, %fd27;
	cvta.to.global.u64 	%rd24, %rd27;
	mov.u32 	%r73, %ctaid.x;
	mul.wide.u32 	%rd25, %r73, 8;
	add.s64 	%rd26, %rd24, %rd25;
	ld.global.f64 	%fd8, [%rd26];
	mov.f32 	%f372, 0f3F800000;
	@%p48 bra 	$L__BB0_26;
	setp.num.f32 	%p49, %f3, %f3;
	@%p49 bra 	$L__BB0_24;
	mov.f32 	%f354, 0f40000000;
	add.rn.f32 	%f372, %f2, %f354;
	bra.uni 	$L__BB0_26;
$L__BB0_24:
	setp.neu.f32 	%p50, %f2, 0f00000000;
	setp.neu.f32 	%p51, %f3, 0f7F800000;
	and.pred  	%p52, %p50, %p51;
	mov.f32 	%f372, %f4;
	@%p52 bra 	$L__BB0_26;
	add.f32 	%f353, %f2, %f2;
	mov.b32 	%r74, %f353;
	and.b32  	%r75, %r74, 2147483647;
	mov.b32 	%f372, %r75;
$L__BB0_26:
	cvt.f64.f32 	%fd29, %f372;
	mul.f64 	%fd30, %fd2, %fd3;
	ld.global.f64 	%fd9, [%rd3];
	mul.f64 	%fd31, %fd9, %fd30;
	fma.rn.f64 	%fd32, %fd8, %fd29, %fd31;
	mul.f64 	%fd33, %fd7, %fd32;
	mul.f64 	%fd34, %fd6, %fd8;
	sub.f64 	%fd35, %fd33, %fd34;
	cvt.rn.f32.f64 	%f356, %fd35;
	shl.b32 	%r76, %r1, 2;
	mov.u32 	%r77, _ZZ10SlipKernelPdS_S_S_S_S_idddE7cache_x;
	add.s32 	%r5, %r77, %r76;
	st.shared.f32 	[%r5], %f356;
	mul.f64 	%fd10, %fd8, %fd30;
	mov.f32 	%f373, 0f3F800000;
	@%p22 bra 	$L__BB0_31;
	setp.num.f32 	%p54, %f9, %f9;
	@%p54 bra 	$L__BB0_29;
	mov.f32 	%f358, 0f40000000;
	add.rn.f32 	%f373, %f8, %f358;
	bra.uni 	$L__BB0_31;
$L__BB0_29:
	setp.neu.f32 	%p55, %f8, 0f00000000;
	setp.neu.f32 	%p56, %f9, 0f7F800000;
	and.pred  	%p57, %p55, %p56;
	mov.f32 	%f373, %f10;
	@%p57 bra 	$L__BB0_31;
	add.f32 	%f357, %f8, %f8;
	mov.b32 	%r78, %f357;
	and.b32  	%r79, %r78, 2147483647;
	mov.b32 	%f373, %r79;
$L__BB0_31:
	mov.u32 	%r89, %ntid.x;
	setp.lt.u32 	%p58, %r89, 2;
	cvt.f64.f32 	%fd36, %f373;
	fma.rn.f64 	%fd37, %fd9, %fd36, %fd10;
	mul.f64 	%fd38, %fd7, %fd37;
	mul.f64 	%fd39, %fd6, %fd9;
	sub.f64 	%fd40, %fd38, %fd39;
	cvt.rn.f32.f64 	%f359, %fd40;
	mov.u32 	%r81, _ZZ10SlipKernelPdS_S_S_S_S_idddE7cache_y;
	add.s32 	%r7, %r81, %r76;
	st.shared.f32 	[%r7], %f359;
	bar.sync 	0;
	@%p58 bra 	$L__BB0_35;
$L__BB0_32:
	shr.u32 	%r9, %r89, 1;
	setp.ge.u32 	%p59, %r1, %r9;
	@%p59 bra 	$L__BB0_34;
	shl.b32 	%r82, %r9, 2;
	add.s32 	%r83, %r5, %r82;
	ld.shared.f32 	%f360, [%r83];
	ld.shared.f32 	%f361, [%r5];
	add.f32 	%f362, %f360, %f361;
	st.shared.f32 	[%r5], %f362;
	add.s32 	%r84, %r7, %r82;
	ld.shared.f32 	%f363, [%r84];
	ld.shared.f32 	%f364, [%r7];
	add.f32 	%f365, %f363, %f364;
	st.shared.f32 	[%r7], %f365;
$L__BB0_34:
	bar.sync 	0;
	setp.gt.u32 	%p60, %r89, 3;
	mov.u32 	%r89, %r9;
	@%p60 bra 	$L__BB0_32;
$L__BB0_35:
	setp.ne.s32 	%p61, %r1, 0;
	@%p61 bra 	$L__BB0_37;
	ld.shared.f32 	%f366, [_ZZ10SlipKernelPdS_S_S_S_S_idddE7cache_x];
	cvt.f64.f32 	%fd41, %f366;
	ld.global.f64 	%fd42, [%rd4];
	add.f64 	%fd43, %fd42, %fd41;
	st.global.f64 	[%rd4], %fd43;
	ld.shared.f32 	%f367, [_ZZ10SlipKernelPdS_S_S_S_S_idddE7cache_y];
	cvt.f64.f32 	%fd44, %f367;
	ld.global.f64 	%fd45, [%rd5];
	add.f64 	%fd46, %fd45, %fd44;
	st.global.f64 	[%rd5], %fd46;
$L__BB0_37:
	bar.sync 	0;
	add.s32 	%r88, %r88, 256;
	mov.u32 	%r85, %ctaid.x;
	shl.b32 	%r86, %r85, 14;
	or.b32  	%r87, %r86, 16383;
	setp.le.u32 	%p62, %r88, %r87;
	@%p62 bra 	$L__BB0_1;
	ret;

}


// ===== COMPILED SASS (sm_100) =====

	.target	sm_100

	.elftype	@"ET_EXEC"


//--------------------- .note.nv.tkinfo           --------------------------
	.section	.note.nv.tkinfo,"",@"SHT_NOTE"
	.sectionflags	@"SHF_NOTE_NV_TKINFO"
	.tkinfo
        /*0018*/ 	.word	0x00000002
        /*0030*/ 	.string	""
        /*0030*/ 	.string	"ptxas"
        /*0030*/ 	.string	"Cuda compilation tools, release 13.0, V13.0.88"
        /*0030*/ 	.string	"Build cuda_13.0.r13.0/compiler.36424714_0"
        /*0030*/ 	.string	"-arch sm_100 -m 64 "



//--------------------- .note.nv.cuinfo           --------------------------
	.section	.note.nv.cuinfo,"",@"SHT_NOTE"
	.sectionflags	@"SHF_NOTE_NV_CUINFO"
        /*0018*/ 	.short	0x0002
        /*001a*/ 	.short	0x0064
        /*001c*/ 	.short	0x0082
	.zero		2


//--------------------- .nv.info                  --------------------------
	.section	.nv.info,"",@"SHT_CUDA_INFO"
	.align	4


	//----- nvinfo : EIATTR_REGCOUNT
	.align		4
        /*0000*/ 	.byte	0x04, 0x2f
        /*0002*/ 	.short	(.L_1 - .L_0)
	.align		4
.L_0:
        /*0004*/ 	.word	index@(_Z10SlipKernelPdS_S_S_S_S_iddd)
        /*0008*/ 	.word	0x00000028


	//----- nvinfo : EIATTR_FRAME_SIZE
	.align		4
.L_1:
        /*000c*/ 	.byte	0x04, 0x11
        /*000e*/ 	.short	(.L_3 - .L_2)
	.align		4
.L_2:
        /*0010*/ 	.word	index@($__internal_2_$__cuda_sm20_sqrt_rn_f32_slowpath)
        /*0014*/ 	.word	0x00000000


	//----- nvinfo : EIATTR_FRAME_SIZE
	.align		4
.L_3:
        /*0018*/ 	.byte	0x04, 0x11
        /*001a*/ 	.short	(.L_5 - .L_4)
	.align		4
.L_4:
        /*001c*/ 	.word	index@($__internal_1_$__cuda_sm20_div_rn_f64_full)
        /*0020*/ 	.word	0x00000000


	//----- nvinfo : EIATTR_FRAME_SIZE
	.align		4
.L_5:
        /*0024*/ 	.byte	0x04, 0x11
        /*0026*/ 	.short	(.L_7 - .L_6)
	.align		4
.L_6:
        /*0028*/ 	.word	index@($__internal_0_$__cuda_sm20_dblrcp_rn_slowpath_v3)
        /*002c*/ 	.word	0x00000000


	//----- nvinfo : EIATTR_FRAME_SIZE
	.align		4
.L_7:
        /*0030*/ 	.byte	0x04, 0x11
        /*0032*/ 	.short	(.L_9 - .L_8)
	.align		4
.L_8:
        /*0034*/ 	.word	index@(_Z10SlipKernelPdS_S_S_S_S_iddd)
        /*0038*/ 	.word	0x00000000


	//----- nvinfo : EIATTR_MIN_STACK_SIZE
	.align		4
.L_9:
        /*003c*/ 	.byte	0x04, 0x12
        /*003e*/ 	.short	(.L_11 - .L_10)
	.align		4
.L_10:
        /*0040*/ 	.word	index@(_Z10SlipKernelPdS_S_S_S_S_iddd)
        /*0044*/ 	.word	0x00000000
.L_11:


//--------------------- .nv.compat                --------------------------
	.section	.nv.compat,"",@"SHT_CUDA_COMPAT_INFO"
	.align	4
        /*0000*/ 	.byte	0x02, 0x09, 0x00, 0x00, 0x02, 0x02, 0x01, 0x00, 0x02, 0x05, 0x05, 0x00, 0x03, 0x07, 0x01, 0x01
        /*0010*/ 	.byte	0x02, 0x03, 0x00, 0x00, 0x02, 0x06, 0x01, 0x00, 0x04, 0x0b, 0x08, 0x00, 0x01, 0x00, 0x00, 0x00
        /*0020*/ 	.byte	0x00, 0x00, 0x00, 0x00


//--------------------- .nv.info._Z10SlipKernelPdS_S_S_S_S_iddd --------------------------
	.section	.nv.info._Z10SlipKernelPdS_S_S_S_S_iddd,"",@"SHT_CUDA_INFO"
	.sectionflags	@""
	.align	4


	//----- nvinfo : EIATTR_CUDA_API_VERSION
	.align		4
        /*0000*/ 	.byte	0x04, 0x37
        /*0002*/ 	.short	(.L_13 - .L_12)
.L_12:
        /*0004*/ 	.word	0x00000082


	//----- nvinfo : EIATTR_KPARAM_INFO
	.align		4
.L_13:
        /*0008*/ 	.byte	0x04, 0x17
        /*000a*/ 	.short	(.L_15 - .L_14)
.L_14:
        /*000c*/ 	.word	0x00000000
        /*0010*/ 	.short	0x0009
        /*0012*/ 	.short	0x0048
        /*0014*/ 	.byte	0x00, 0xf0, 0x21, 0x00


	//----- nvinfo : EIATTR_KPARAM_INFO
	.align		4
.L_15:
        /*0018*/ 	.byte	0x04, 0x17
        /*001a*/ 	.short	(.L_17 - .L_16)
.L_16:
        /*001c*/ 	.word	0x00000000
        /*0020*/ 	.short	0x0008
        /*0022*/ 	.short	0x0040
        /*0024*/ 	.byte	0x00, 0xf0, 0x21, 0x00


	//----- nvinfo : EIATTR_KPARAM_INFO
	.align		4
.L_17:
        /*0028*/ 	.byte	0x04, 0x17
        /*002a*/ 	.short	(.L_19 - .L_18)
.L_18:
        /*002c*/ 	.word	0x00000000
        /*0030*/ 	.short	0x0007
        /*0032*/ 	.short	0x0038
        /*0034*/ 	.byte	0x00, 0xf0, 0x21, 0x00


	//----- nvinfo : EIATTR_KPARAM_INFO
	.align		4
.L_19:
        /*0038*/ 	.byte	0x04, 0x17
        /*003a*/ 	.short	(.L_21 - .L_20)
.L_20:
        /*003c*/ 	.word	0x00000000
        /*0040*/ 	.short	0x0006
        /*0042*/ 	.short	0x0030
        /*0044*/ 	.byte	0x00, 0xf0, 0x11, 0x00


	//----- nvinfo : EIATTR_KPARAM_INFO
	.align		4
.L_21:
        /*0048*/ 	.byte	0x04, 0x17
        /*004a*/ 	.short	(.L_23 - .L_22)
.L_22:
        /*004c*/ 	.word	0x00000000
        /*0050*/ 	.short	0x0005
        /*0052*/ 	.short	0x0028
        /*0054*/ 	.byte	0x00, 0xf5, 0x21, 0x00


	//----- nvinfo : EIATTR_KPARAM_INFO
	.align		4
.L_23:
        /*0058*/ 	.byte	0x04, 0x17
        /*005a*/ 	.short	(.L_25 - .L_24)
.L_24:
        /*005c*/ 	.word	0x00000000
        /*0060*/ 	.short	0x0004
        /*0062*/ 	.short	0x0020
        /*0064*/ 	.byte	0x00, 0xf5, 0x21, 0x00


	//----- nvinfo : EIATTR_KPARAM_INFO
	.align		4
.L_25:
        /*0068*/ 	.byte	0x04, 0x17
        /*006a*/ 	.short	(.L_27 - .L_26)
.L_26:
        /*006c*/ 	.word	0x00000000
        /*0070*/ 	.short	0x0003
        /*0072*/ 	.short	0x0018
        /*0074*/ 	.byte	0x00, 0xf5, 0x21, 0x00


	//----- nvinfo : EIATTR_KPARAM_INFO
	.align		4
.L_27:
        /*0078*/ 	.byte	0x04, 0x17
        /*007a*/ 	.short	(.L_29 - .L_28)
.L_28:
        /*007c*/ 	.word	0x00000000
        /*0080*/ 	.short	0x0002
        /*0082*/ 	.short	0x0010
        /*0084*/ 	.byte	0x00, 0xf5, 0x21, 0x00


	//----- nvinfo : EIATTR_KPARAM_INFO
	.align		4
.L_29:
        /*0088*/ 	.byte	0x04, 0x17
        /*008a*/ 	.short	(.L_31 - .L_30)
.L_30:
        /*008c*/ 	.word	0x00000000
        /*0090*/ 	.short	0x0001
        /*0092*/ 	.short	0x0008
        /*0094*/ 	.byte	0x00, 0xf5, 0x21, 0x00


	//----- nvinfo : EIATTR_KPARAM_INFO
	.align		4
.L_31:
        /*0098*/ 	.byte	0x04, 0x17
        /*009a*/ 	.short	(.L_33 - .L_32)
.L_32:
        /*009c*/ 	.word	0x00000000
        /*00a0*/ 	.short	0x0000
        /*00a2*/ 	.short	0x0000
        /*00a4*/ 	.byte	0x00, 0xf5, 0x21, 0x00


	//----- nvinfo : EIATTR_SPARSE_MMA_MASK
	.align		4
.L_33:
        /*00a8*/ 	.byte	0x03, 0x50
        /*00aa*/ 	.short	0x0000


	//----- nvinfo : EIATTR_MAXREG_COUNT
	.align		4
        /*00ac*/ 	.byte	0x03, 0x1b
        /*00ae*/ 	.short	0x00ff


	//----- nvinfo : EIATTR_NUM_BARRIERS
	.align		4
        /*00b0*/ 	.byte	0x02, 0x4c
        /*00b2*/ 	.byte	0x01
	.zero		1


	//----- nvinfo : EIATTR_MERCURY_ISA_VERSION
	.align		4
        /*00b4*/ 	.byte	0x03, 0x5f
        /*00b6*/ 	.short	0x0101


	//----- nvinfo : EIATTR_VRC_CTA_INIT_COUNT
	.align		4
        /*00b8*/ 	.byte	0x02, 0x4a
	.zero		1
	.zero		1


	//----- nvinfo : EIATTR_EXIT_INSTR_OFFSETS
	.align		4
        /*00bc*/ 	.byte	0x04, 0x1c
        /*00be*/ 	.short	(.L_35 - .L_34)


	//   ....[0]....
.L_34:
        /*00c0*/ 	.word	0x00002630


	//----- nvinfo : EIATTR_CRS_STACK_SIZE
	.align		4
.L_35:
        /*00c4*/ 	.byte	0x04, 0x1e
        /*00c6*/ 	.short	(.L_37 - .L_36)
.L_36:
        /*00c8*/ 	.word	0x00000000


	//----- nvinfo : EIATTR_CBANK_PARAM_SIZE
	.align		4
.L_37:
        /*00cc*/ 	.byte	0x03, 0x19
        /*00ce*/ 	.short	0x0050


	//----- nvinfo : EIATTR_PARAM_CBANK
	.align		4
        /*00d0*/ 	.byte	0x04, 0x0a
        /*00d2*/ 	.short	(.L_39 - .L_38)
	.align		4
.L_38:
        /*00d4*/ 	.word	index@(.nv.constant0._Z10SlipKernelPdS_S_S_S_S_iddd)
        /*00d8*/ 	.short	0x0380
        /*00da*/ 	.short	0x0050


	//----- nvinfo : EIATTR_SW_WAR
	.align		4
.L_39:
        /*00dc*/ 	.byte	0x04, 0x36
        /*00de*/ 	.short	(.L_41 - .L_40)
.L_40:
        /*00e0*/ 	.word	0x00000008
.L_41:


//--------------------- .nv.callgraph             --------------------------
	.section	.nv.callgraph,"",@"SHT_CUDA_CALLGRAPH"
	.align	4
	.sectionentsize	8
	.align		4
        /*0000*/ 	.word	0x00000000
	.align		4
        /*0004*/ 	.word	0xffffffff
	.align		4
        /*0008*/ 	.word	0x00000000
	.align		4
        /*000c*/ 	.word	0xfffffffe
	.align		4
        /*0010*/ 	.word	0x00000000
	.align		4
        /*0014*/ 	.word	0xfffffffd
	.align		4
        /*0018*/ 	.word	0x00000000
	.align		4
        /*001c*/ 	.word	0xfffffffc


//--------------------- .text._Z10SlipKernelPdS_S_S_S_S_iddd --------------------------
	.section	.text._Z10SlipKernelPdS_S_S_S_S_iddd,"ax",@progbits
	.align	128
        .global         _Z10SlipKernelPdS_S_S_S_S_iddd
        .type           _Z10SlipKernelPdS_S_S_S_S_iddd,@function
        .size           _Z10SlipKernelPdS_S_S_S_S_iddd,(.L_x_40 - _Z10SlipKernelPdS_S_S_S_S_iddd)
        .other          _Z10SlipKernelPdS_S_S_S_S_iddd,@"STO_CUDA_ENTRY STV_DEFAULT"
_Z10SlipKernelPdS_S_S_S_S_iddd:
.text._Z10SlipKernelPdS_S_S_S_S_iddd:
[----:B------:R-:W-:Y:S01]  /*0000*/  LDC R1, c[0x0][0x37c] ;  /* 0x0000df00ff017b82 */ /* 0x000fe20000000800 */
[----:B------:R-:W0:Y:S01]  /*0010*/  LDCU.128 UR4, c[0x0][0x3c0] ;  /* 0x00007800ff0477ac */ /* 0x000e220008000c00 */
[----:B------:R-:W-:-:S06]  /*0020*/  HFMA2 R8, -RZ, RZ, 0.771484375, 0.21533203125 ;  /* 0x3a2c32e4ff087431 */ /* 0x000fcc00000001ff */
[----:B------:R-:W1:Y:S01]  /*0030*/  S2UR UR12, SR_CTAID.X ;  /* 0x00000000000c79c3 */ /* 0x000e620000002500 */
[----:B0-----:R-:W0:Y:S01]  /*0040*/  F2F.F32.F64 R3, UR4 ;  /* 0x0000000400037d10 */ /* 0x001e220008301000 */
[----:B-1----:R-:W-:Y:S01]  /*0050*/  USHF.L.U32 UR13, UR12, 0xe, URZ ;  /* 0x0000000e0c0d7899 */ /* 0x002fe200080006ff */
[C---:B0-----:R-:W-:Y:S01]  /*0060*/  FMUL R0, |R3|.reuse, 16777216 ;  /* 0x4b80000003007820 */ /* 0x041fe20000400200 */
[C---:B------:R-:W-:Y:S02]  /*0070*/  FSETP.GEU.AND P0, PT, |R3|.reuse, 1.175494350822287508e-38, PT ;  /* 0x008000000300780b */ /* 0x040fe40003f0e200 */
[CC--:B------:R-:W-:Y:S02]  /*0080*/  FSETP.NAN.AND P1, PT, |R3|.reuse, |R3|.reuse, PT ;  /* 0x400000030300720b */ /* 0x0c0fe40003f28200 */
[----:B------:R-:W-:Y:S02]  /*0090*/  FSEL R0, R0, |R3|, !P0 ;  /* 0x4000000300007208 */ /* 0x000fe40004000000 */
[----:B------:R-:W-:-:S02]  /*00a0*/  FSETP.NEU.AND P2, PT, R3, RZ, PT ;  /* 0x000000ff0300720b */ /* 0x000fc40003f4d000 */
[----:B------:R-:W-:Y:S02]  /*00b0*/  IADD3 R2, PT, PT, R0, -0x3f3504f3, RZ ;  /* 0xc0cafb0d00027810 */ /* 0x000fe40007ffe0ff */
[----:B------:R-:W-:Y:S02]  /*00c0*/  FSETP.NEU.AND P3, PT, |R3|, +INF , PT ;  /* 0x7f8000000300780b */ /* 0x000fe40003f6d200 */
[----:B------:R-:W-:-:S04]  /*00d0*/  LOP3.LUT R5, R2, 0xff800000, RZ, 0xc0, !PT ;  /* 0xff80000002057812 */ /* 0x000fc800078ec0ff */
[-C--:B------:R-:W-:Y:S02]  /*00e0*/  IADD3 R0, PT, PT, R0, -R5.reuse, RZ ;  /* 0x8000000500007210 */ /* 0x080fe40007ffe0ff */
[----:B------:R-:W-:-:S03]  /*00f0*/  I2FP.F32.S32 R5, R5 ;  /* 0x0000000500057245 */ /* 0x000fc60000201400 */
[C---:B------:R-:W-:Y:S01]  /*0100*/  FADD R4, R0.reuse, 1 ;  /* 0x3f80000000047421 */ /* 0x040fe20000000000 */
[----:B------:R-:W-:Y:S01]  /*0110*/  FADD R2, R0, -1 ;  /* 0xbf80000000027421 */ /* 0x000fe20000000000 */
[----:B------:R-:W-:-:S03]  /*0120*/  FSEL R0, RZ, -24, P0 ;  /* 0xc1c00000ff007808 */ /* 0x000fc60000000000 */
[----:B------:R-:W-:Y:S01]  /*0130*/  FADD R7, R2, R2 ;  /* 0x0000000202077221 */ /* 0x000fe20000000000 */
[----:B------:R-:W0:Y:S01]  /*0140*/  MUFU.RCP R4, R4 ;  /* 0x0000000400047308 */ /* 0x000e220000001000 */
[----:B------:R-:W-:Y:S02]  /*0150*/  FFMA R0, R5, 1.1920928955078125e-07, R0 ;  /* 0x3400000005007823 */ /* 0x000fe40000000000 */
[----:B0-----:R-:W-:-:S04]  /*0160*/  FMUL R9, R4, R7 ;  /* 0x0000000704097220 */ /* 0x001fc80000400000 */
[----:B------:R-:W-:Y:S01]  /*0170*/  FADD R6, R2, -R9 ;  /* 0x8000000902067221 */ /* 0x000fe20000000000 */
[C---:B------:R-:W-:Y:S01]  /*0180*/  FMUL R5, R9.reuse, R9 ;  /* 0x0000000909057220 */ /* 0x040fe20000400000 */
[----:B------:R-:W-:Y:S02]  /*0190*/  FFMA R11, R9, 1.4426950216293334961, R0 ;  /* 0x3fb8aa3b090b7823 */ /* 0x000fe40000000000 */
[----:B------:R-:W-:Y:S01]  /*01a0*/  FADD R7, R6, R6 ;  /* 0x0000000606077221 */ /* 0x000fe20000000000 */
[----:B------:R-:W-:-:S03]  /*01b0*/  FFMA R6, R5, R8, 0.0032181653659790754318 ;  /* 0x3b52e7db05067423 */ /* 0x000fc60000000008 */
[----:B------:R-:W-:Y:S01]  /*01c0*/  FFMA R7, R2, -R9, R7 ;  /* 0x8000000902077223 */ /* 0x000fe20000000007 */
[----:B------:R-:W-:Y:S01]  /*01d0*/  FADD R2, R0, -R11 ;  /* 0x8000000b00027221 */ /* 0x000fe20000000000 */
[----:B------:R-:W-:Y:S02]  /*01e0*/  FFMA R0, R5, R6, 0.018033718690276145935 ;  /* 0x3c93bb7305007423 */ /* 0x000fe40000000006 */
[----:B------:R-:W-:Y:S01]  /*01f0*/  FMUL R4, R4, R7 ;  /* 0x0000000704047220 */ /* 0x000fe20000400000 */
[----:B------:R-:W-:Y:S01]  /*0200*/  FFMA R13, R9, 1.4426950216293334961, R2 ;  /* 0x3fb8aa3b090d7823 */ /* 0x000fe20000000002 */
[C---:B------:R-:W-:Y:S01]  /*0210*/  FFMA R0, R5.reuse, R0, 0.12022458761930465698 ;  /* 0x3df6384f05007423 */ /* 0x040fe20000000000 */
[----:B------:R-:W0:Y:S02]  /*0220*/  LDC.64 R6, c[0x0][0x3b8] ;  /* 0x0000ee00ff067b82 */ /* 0x000e240000000a00 */
[----:B------:R-:W-:Y:S01]  /*0230*/  FFMA R2, R4, 1.4426950216293334961, R13 ;  /* 0x3fb8aa3b04027823 */ /* 0x000fe2000000000d */
[----:B------:R-:W-:-:S03]  /*0240*/  FMUL R0, R5, R0 ;  /* 0x0000000005007220 */ /* 0x000fc60000400000 */
[----:B------:R-:W-:Y:S01]  /*0250*/  FFMA R5, R9, 1.9251366722983220825e-08, R2 ;  /* 0x32a55e3409057823 */ /* 0x000fe20000000002 */
[----:B------:R-:W-:-:S04]  /*0260*/  FMUL R2, R0, 3 ;  /* 0x4040000000027820 */ /* 0x000fc80000400000 */
[----:B------:R-:W-:-:S04]  /*0270*/  FFMA R5, R4, R2, R5 ;  /* 0x0000000204057223 */ /* 0x000fc80000000005 */
[----:B------:R-:W-:-:S04]  /*0280*/  FFMA R0, R9, R0, R5 ;  /* 0x0000000009007223 */ /* 0x000fc80000000005 */
[----:B------:R-:W-:-:S04]  /*0290*/  FADD R2, R11, R0 ;  /* 0x000000000b027221 */ /* 0x000fc80000000000 */
[C---:B------:R-:W-:Y:S01]  /*02a0*/  FMUL R13, R2.reuse, 2 ;  /* 0x40000000020d7820 */ /* 0x040fe20000400000 */
[----:B0-----:R-:W-:Y:S01]  /*02b0*/  DMUL R6, R6, 4 ;  /* 0x4010000006067828 */ /* 0x001fe20000000000 */
[----:B------:R-:W-:Y:S02]  /*02c0*/  FADD R11, -R11, R2 ;  /* 0x000000020b0b7221 */ /* 0x000fe40000000100 */
[----:B------:R-:W0:Y:S01]  /*02d0*/  FRND R10, R13 ;  /* 0x0000000d000a7307 */ /* 0x000e220000201000 */
[----:B------:R-:W-:Y:S01]  /*02e0*/  FFMA R2, R2, 2, -R13 ;  /* 0x4000000002027823 */ /* 0x000fe2000000080d */
[----:B------:R-:W-:Y:S01]  /*02f0*/  FADD R11, R0, -R11 ;  /* 0x8000000b000b7221 */ /* 0x000fe20000000000 */
[----:B------:R-:W-:Y:S02]  /*0300*/  FSETP.GT.AND P4, PT, |R13|, 152, PT ;  /* 0x431800000d00780b */ /* 0x000fe40003f84200 */
[----:B------:R-:W-:Y:S01]  /*0310*/  DMUL R6, R6, UR6 ;  /* 0x0000000606067c28 */ /* 0x000fe20008000000 */
[----:B------:R-:W-:Y:S01]  /*0320*/  FFMA R2, R11, 2, R2 ;  /* 0x400000000b027823 */ /* 0x000fe20000000002 */
[----:B------:R-:W-:Y:S01]  /*0330*/  MOV R11, 0x391fcb8e ;  /* 0x391fcb8e000b7802 */ /* 0x000fe20000000f00 */
[----:B------:R-:W1:Y:S01]  /*0340*/  F2I.NTZ R0, R13 ;  /* 0x0000000d00007305 */ /* 0x000e620000203100 */
[C---:B------:R-:W-:Y:S01]  /*0350*/  FSETP.GEU.AND P5, PT, R13.reuse, RZ, PT ;  /* 0x000000ff0d00720b */ /* 0x040fe20003fae000 */
[----:B0-----:R-:W-:-:S06]  /*0360*/  FADD R9, R13, -R10 ;  /* 0x8000000a0d097221 */ /* 0x001fcc0000000000 */
[----:B------:R-:W0:Y:S01]  /*0370*/  MUFU.RCP64H R5, R7 ;  /* 0x0000000700057308 */ /* 0x000e220000001800 */
[----:B------:R-:W-:Y:S01]  /*0380*/  IADD3 R4, PT, PT, R7, 0x300402, RZ ;  /* 0x0030040207047810 */ /* 0x000fe20007ffe0ff */
[----:B------:R-:W-:Y:S01]  /*0390*/  FADD R2, R2, R9 ;  /* 0x0000000902027221 */ /* 0x000fe20000000000 */
[----:B------:R-:W-:Y:S02]  /*03a0*/  FSETP.GT.AND P0, PT, R10, RZ, PT ;  /* 0x000000ff0a00720b */ /* 0x000fe40003f04000 */
[----:B------:R-:W-:Y:S01]  /*03b0*/  FSETP.GEU.AND P6, PT, |R4|, 5.8789094863358348022e-39, PT ;  /* 0x004004020400780b */ /* 0x000fe20003fce200 */
[C---:B------:R-:W-:Y:S01]  /*03c0*/  FFMA R9, R2.reuse, R11, 0.0013391353422775864601 ;  /* 0x3aaf85ed02097423 */ /* 0x040fe2000000000b */
[----:B------:R-:W-:Y:S02]  /*03d0*/  SEL R15, RZ, 0x83000000, P0 ;  /* 0x83000000ff0f7807 */ /* 0x000fe40000000000 */
[----:B------:R-:W-:Y:S01]  /*03e0*/  FSETP.NEU.AND P0, PT, R3, 1, PT ;  /* 0x3f8000000300780b */ /* 0x000fe20003f0d000 */
[----:B------:R-:W-:Y:S01]  /*03f0*/  FFMA R11, R2, R9, 0.0096188392490148544312 ;  /* 0x3c1d9856020b7423 */ /* 0x000fe20000000009 */
[----:B------:R-:W-:-:S02]  /*0400*/  IADD3 R10, PT, PT, R15, 0x7f000000, RZ ;  /* 0x7f0000000f0a7810 */ /* 0x000fc40007ffe0ff */
[----:B-1----:R-:W-:Y:S01]  /*0410*/  LEA R15, R0, -R15, 0x17 ;  /* 0x8000000f000f7211 */ /* 0x002fe200078eb8ff */
[----:B------:R-:W-:Y:S01]  /*0420*/  FFMA R11, R2, R11, 0.055503588169813156128 ;  /* 0x3d6357bb020b7423 */ /* 0x000fe2000000000b */
[----:B0-----:R-:W-:-:S03]  /*0430*/  DFMA R8, -R6, R4, 1 ;  /* 0x3ff000000608742b */ /* 0x001fc60000000104 */
[----:B------:R-:W-:-:S04]  /*0440*/  FFMA R11, R2, R11, 0.24022644758224487305 ;  /* 0x3e75fdec020b7423 */ /* 0x000fc8000000000b */
[----:B------:R-:W-:Y:S01]  /*0450*/  FFMA R11, R2, R11, 0.69314718246459960938 ;  /* 0x3f317218020b7423 */ /* 0x000fe2000000000b */
[----:B------:R-:W-:-:S03]  /*0460*/  DFMA R8, R8, R8, R8 ;  /* 0x000000080808722b */ /* 0x000fc60000000008 */
[----:B------:R-:W-:-:S04]  /*0470*/  FFMA R11, R2, R11, 1 ;  /* 0x3f800000020b7423 */ /* 0x000fc8000000000b */
[----:B------:R-:W-:Y:S01]  /*0480*/  FMUL R10, R11, R10 ;  /* 0x0000000a0b0a7220 */ /* 0x000fe20000400000 */
[----:B------:R-:W-:-:S03]  /*0490*/  DFMA R8, R4, R8, R4 ;  /* 0x000000080408722b */ /* 0x000fc60000000004 */
[----:B------:R-:W-:Y:S01]  /*04a0*/  FMUL R0, R10, R15 ;  /* 0x0000000f0a007220 */ /* 0x000fe20000400000 */
[C---:B------:R-:W-:Y:S01]  /*04b0*/  FADD R4, R3.reuse, R3 ;  /* 0x0000000303047221 */ /* 0x040fe20000000000 */
[----:B------:R-:W-:Y:S01]  /*04c0*/  FADD R3, R3, 2 ;  /* 0x4000000003037421 */ /* 0x000fe20000000000 */
[----:B------:R-:W-:Y:S02]  /*04d0*/  @P4 FSEL R0, RZ, +INF , !P5 ;  /* 0x7f800000ff004808 */ /* 0x000fe40006800000 */
[----:B------:R-:W-:Y:S01]  /*04e0*/  DFMA R10, -R6, R8, 1 ;  /* 0x3ff00000060a742b */ /* 0x000fe20000000108 */
[----:B------:R-:W-:-:S07]  /*04f0*/  LOP3.LUT R4, R4, 0x7fffffff, RZ, 0xc0, !PT ;  /* 0x7fffffff04047812 */ /* 0x000fce00078ec0ff */
[----:B------:R-:W-:Y:S01]  /*0500*/  DFMA R10, R8, R10, R8 ;  /* 0x0000000a080a722b */ /* 0x000fe20000000008 */
[----:B------:R-:W-:Y:S10]  /*0510*/  @P6 BRA `(.L_x_0) ;  /* 0x0000000000106947 */ /* 0x000ff40003800000 */
[----:B------:R-:W-:-:S05]  /*0520*/  LOP3.LUT R2, R7, 0x7fffffff, RZ, 0xc0, !PT ;  /* 0x7fffffff07027812 */ /* 0x000fca00078ec0ff */
[----:B------:R-:W-:Y:S01]  /*0530*/  VIADD R10, R2, 0xfff00000 ;  /* 0xfff00000020a7836 */ /* 0x000fe20000000000 */
[----:B------:R-:W-:-:S07]  /*0540*/  MOV R2, 0x560 ;  /* 0x0000056000027802 */ /* 0x000fce0000000f00 */
[----:B------:R-:W-:Y:S05]  /*0550*/  CALL.REL.NOINC `($__internal_0_$__cuda_sm20_dblrcp_rn_slowpath_v3) ;  /* 0x0000002000387944 */ /* 0x000fea0003c00000 */
.L_x_0:
[----:B------:R-:W0:Y:S01]  /*0560*/  S2R R2, SR_TID.X ;  /* 0x0000000000027919 */ /* 0x000e220000002100 */
[----:B------:R-:W1:Y:S01]  /*0570*/  LDCU.128 UR8, c[0x0][0x3a0] ;  /* 0x00007400ff0877ac */ /* 0x000e620008000c00 */
[----:B------:R-:W-:Y:S01]  /*0580*/  @P2 FSEL R4, R4, R0, !P3 ;  /* 0x0000000004042208 */ /* 0x000fe20005800000 */
[----:B------:R-:W2:Y:S03]  /*0590*/  LDCU.64 UR4, c[0x0][0x398] ;  /* 0x00007300ff0477ac */ /* 0x000ea60008000a00 */
[----:B------:R-:W-:Y:S01]  /*05a0*/  FSEL R3, R3, R4, P1 ;  /* 0x0000000403037208 */ /* 0x000fe20000800000 */
[----:B------:R-:W3:Y:S03]  /*05b0*/  LDCU.64 UR14, c[0x0][0x358] ;  /* 0x00006b00ff0e77ac */ /* 0x000ee60008000a00 */
[----:B------:R-:W-:Y:S01]  /*05c0*/  FSEL R3, R3, 1, P0 ;  /* 0x3f80000003037808 */ /* 0x000fe20000000000 */
[----:B-1----:R-:W-:-:S02]  /*05d0*/  UIMAD.WIDE.U32 UR6, UR12, 0x8, UR8 ;  /* 0x000000080c0678a5 */ /* 0x002fc4000f8e0008 */
[----:B------:R-:W-:Y:S02]  /*05e0*/  UIMAD.WIDE.U32 UR8, UR12, 0x8, UR10 ;  /* 0x000000080c0878a5 */ /* 0x000fe4000f8e000a */
[----:B--2---:R-:W-:-:S12]  /*05f0*/  UIMAD.WIDE.U32 UR4, UR12, 0x8, UR4 ;  /* 0x000000080c0478a5 */ /* 0x004fd8000f8e0004 */
.L_x_27:
[----:B--2---:R-:W1:Y:S01]  /*0600*/  S2R R5, SR_CTAID.X ;  /* 0x0000000000057919 */ /* 0x004e620000002500 */
[----:B------:R-:W2:Y:S01]  /*0610*/  LDC.64 R14, c[0x0][0x380] ;  /* 0x0000e000ff0e7b82 */ /* 0x000ea20000000a00 */
[----:B0-----:R-:W-:-:S07]  /*0620*/  IADD3 R17, PT, PT, R2, UR13, RZ ;  /* 0x0000000d02117c10 */ /* 0x001fce000fffe0ff */
[----:B------:R-:W0:Y:S01]  /*0630*/  LDC.64 R18, c[0x0][0x388] ;  /* 0x0000e200ff127b82 */ /* 0x000e220000000a00 */
[----:B--2---:R-:W-:-:S05]  /*0640*/  IMAD.WIDE.U32 R12, R17, 0x8, R14 ;  /* 0x00000008110c7825 */ /* 0x004fca00078e000e */
[----:B---3--:R-:W2:Y:S01]  /*0650*/  LDG.E.64 R8, desc[UR14][R12.64] ;  /* 0x0000000e0c087981 */ /* 0x008ea2000c1e1b00 */
[----:B-1----:R-:W-:-:S06]  /*0660*/  IMAD.WIDE.U32 R14, R5, 0x8, R14 ;  /* 0x00000008050e7825 */ /* 0x002fcc00078e000e */
[----:B------:R-:W2:Y:S01]  /*0670*/  LDG.E.64 R14, desc[UR14][R14.64] ;  /* 0x0000000e0e0e7981 */ /* 0x000ea2000c1e1b00 */
[----:B0-----:R-:W-:-:S04]  /*0680*/  IMAD.WIDE.U32 R16, R17, 0x8, R18 ;  /* 0x0000000811107825 */ /* 0x001fc800078e0012 */
[----:B------:R-:W-:Y:S01]  /*0690*/  IMAD.WIDE.U32 R18, R5, 0x8, R18 ;  /* 0x0000000805127825 */ /* 0x000fe200078e0012 */
[----:B------:R-:W3:Y:S05]  /*06a0*/  LDG.E.64 R6, desc[UR14][R16.64] ;  /* 0x0000000e10067981 */ /* 0x000eea000c1e1b00 */
[----:B------:R-:W3:Y:S01]  /*06b0*/  LDG.E.64 R18, desc[UR14][R18.64] ;  /* 0x0000000e12127981 */ /* 0x000ee2000c1e1b00 */
[----:B------:R-:W-:Y:S01]  /*06c0*/  BSSY.RECONVERGENT B0, `(.L_x_1) ;  /* 0x0000084000007945 */ /* 0x000fe20003800200 */
[----:B--2---:R-:W-:-:S06]  /*06d0*/  DADD R8, R8, -R14 ;  /* 0x0000000008087229 */ /* 0x004fcc000000080e */
[----:B------:R-:W0:Y:S01]  /*06e0*/  F2F.F32.F64 R4, R8 ;  /* 0x0000000800047310 */ /* 0x000e220000301000 */
[----:B---3--:R-:W-:-:S07]  /*06f0*/  DADD R6, R6, -R18 ;  /* 0x0000000006067229 */ /* 0x008fce0000000812 */
[----:B------:R-:W1:Y:S01]  /*0700*/  F2F.F32.F64 R5, R6 ;  /* 0x0000000600057310 */ /* 0x000e620000301000 */
[C---:B0-----:R-:W-:Y:S01]  /*0710*/  FMUL R21, |R4|.reuse, 16777216 ;  /* 0x4b80000004157820 */ /* 0x041fe20000400200 */
[----:B------:R-:W-:-:S04]  /*0720*/  FSETP.GEU.AND P0, PT, |R4|, 1.175494350822287508e-38, PT ;  /* 0x008000000400780b */ /* 0x000fc80003f0e200 */
[----:B------:R-:W-:-:S04]  /*0730*/  FSEL R21, R21, |R4|, !P0 ;  /* 0x4000000415157208 */ /* 0x000fc80004000000 */
[----:B------:R-:W-:-:S04]  /*0740*/  IADD3 R0, PT, PT, R21, -0x3f3504f3, RZ ;  /* 0xc0cafb0d15007810 */ /* 0x000fc80007ffe0ff */
[----:B------:R-:W-:Y:S01]  /*0750*/  LOP3.LUT R20, R0, 0xff800000, RZ, 0xc0, !PT ;  /* 0xff80000000147812 */ /* 0x000fe200078ec0ff */
[C---:B-1----:R-:W-:Y:S01]  /*0760*/  FMUL R0, |R5|.reuse, 16777216 ;  /* 0x4b80000005007820 */ /* 0x042fe20000400200 */
[----:B------:R-:W-:Y:S02]  /*0770*/  FSETP.GEU.AND P1, PT, |R5|, 1.175494350822287508e-38, PT ;  /* 0x008000000500780b */ /* 0x000fe40003f2e200 */
[----:B------:R-:W-:Y:S02]  /*0780*/  IADD3 R21, PT, PT, R21, -R20, RZ ;  /* 0x8000001415157210 */ /* 0x000fe40007ffe0ff */
[----:B------:R-:W-:-:S03]  /*0790*/  FSEL R0, R0, |R5|, !P1 ;  /* 0x4000000500007208 */ /* 0x000fc60004800000 */
[----:B------:R-:W-:Y:S01]  /*07a0*/  FADD R14, R21, 1 ;  /* 0x3f800000150e7421 */ /* 0x000fe20000000000 */
[----:B------:R-:W-:-:S05]  /*07b0*/  IADD3 R12, PT, PT, R0, -0x3f3504f3, RZ ;  /* 0xc0cafb0d000c7810 */ /* 0x000fca0007ffe0ff */
[----:B------:R-:W0:Y:S01]  /*07c0*/  MUFU.RCP R14, R14 ;  /* 0x0000000e000e7308 */ /* 0x000e220000001000 */
[----:B------:R-:W-:Y:S01]  /*07d0*/  LOP3.LUT R23, R12, 0xff800000, RZ, 0xc0, !PT ;  /* 0xff8000000c177812 */ /* 0x000fe200078ec0ff */
[----:B------:R-:W-:-:S03]  /*07e0*/  FADD R21, R21, -1 ;  /* 0xbf80000015157421 */ /* 0x000fc60000000000 */
[----:B------:R-:W-:Y:S01]  /*07f0*/  IADD3 R24, PT, PT, R0, -R23, RZ ;  /* 0x8000001700187210 */ /* 0x000fe20007ffe0ff */
[----:B------:R-:W-:-:S04]  /*0800*/  FADD R13, R21, R21 ;  /* 0x00000015150d7221 */ /* 0x000fc80000000000 */
[----:B------:R-:W-:-:S06]  /*0810*/  FADD R12, R24, 1 ;  /* 0x3f800000180c7421 */ /* 0x000fcc0000000000 */
[----:B------:R-:W1:Y:S01]  /*0820*/  MUFU.RCP R12, R12 ;  /* 0x0000000c000c7308 */ /* 0x000e620000001000 */
[----:B0-----:R-:W-:Y:S01]  /*0830*/  FMUL R0, R14, R13 ;  /* 0x0000000d0e007220 */ /* 0x001fe20000400000 */
[----:B------:R-:W-:-:S03]  /*0840*/  MOV R13, 0x3a2c32e4 ;  /* 0x3a2c32e4000d7802 */ /* 0x000fc60000000f00 */
[----:B------:R-:W-:Y:S01]  /*0850*/  FMUL R22, R0, R0 ;  /* 0x0000000000167220 */ /* 0x000fe20000400000 */
[----:B------:R-:W-:Y:S01]  /*0860*/  FADD R15, R21, -R0 ;  /* 0x80000000150f7221 */ /* 0x000fe20000000000 */
[----:B------:R-:W-:Y:S02]  /*0870*/  FSEL R16, RZ, -24, P0 ;  /* 0xc1c00000ff107808 */ /* 0x000fe40000000000 */
[----:B------:R-:W-:Y:S01]  /*0880*/  FFMA R19, R22, R13, 0.0032181653659790754318 ;  /* 0x3b52e7db16137423 */ /* 0x000fe2000000000d */
[----:B------:R-:W-:Y:S01]  /*0890*/  FADD R18, R15, R15 ;  /* 0x0000000f0f127221 */ /* 0x000fe20000000000 */
[----:B------:R-:W-:Y:S01]  /*08a0*/  FADD R15, R24, -1 ;  /* 0xbf800000180f7421 */ /* 0x000fe20000000000 */
[----:B------:R-:W-:Y:S01]  /*08b0*/  I2FP.F32.S32 R17, R20 ;  /* 0x0000001400117245 */ /* 0x000fe20000201400 */
[C---:B------:R-:W-:Y:S01]  /*08c0*/  FFMA R19, R22.reuse, R19, 0.018033718690276145935 ;  /* 0x3c93bb7316137423 */ /* 0x040fe20000000013 */
[----:B------:R-:W-:Y:S01]  /*08d0*/  FFMA R21, R21, -R0, R18 ;  /* 0x8000000015157223 */ /* 0x000fe20000000012 */
[----:B------:R-:W-:Y:S01]  /*08e0*/  FADD R25, R15, R15 ;  /* 0x0000000f0f197221 */ /* 0x000fe20000000000 */
[----:B------:R-:W-:Y:S01]  /*08f0*/  FSEL R20, RZ, -24, P1 ;  /* 0xc1c00000ff147808 */ /* 0x000fe20000800000 */
[----:B------:R-:W-:Y:S01]  /*0900*/  FFMA R17, R17, 1.1920928955078125e-07, R16 ;  /* 0x3400000011117823 */ /* 0x000fe20000000010 */
[----:B------:R-:W-:Y:S01]  /*0910*/  I2FP.F32.S32 R23, R23 ;  /* 0x0000001700177245 */ /* 0x000fe20000201400 */
[----:B------:R-:W-:Y:S01]  /*0920*/  FFMA R19, R22, R19, 0.12022458761930465698 ;  /* 0x3df6384f16137423 */ /* 0x000fe20000000013 */
[----:B-1----:R-:W-:Y:S01]  /*0930*/  FMUL R16, R12, R25 ;  /* 0x000000190c107220 */ /* 0x002fe20000400000 */
[----:B------:R-:W-:Y:S01]  /*0940*/  FMUL R18, R14, R21 ;  /* 0x000000150e127220 */ /* 0x000fe20000400000 */
[----:B------:R-:W-:Y:S01]  /*0950*/  FFMA R14, R0, 1.4426950216293334961, R17 ;  /* 0x3fb8aa3b000e7823 */ /* 0x000fe20000000011 */
[----:B------:R-:W-:Y:S01]  /*0960*/  FMUL R19, R22, R19 ;  /* 0x0000001316137220 */ /* 0x000fe20000400000 */
[----:B------:R-:W-:Y:S01]  /*0970*/  FFMA R23, R23, 1.1920928955078125e-07, R20 ;  /* 0x3400000017177823 */ /* 0x000fe20000000014 */
[----:B------:R-:W-:Y:S01]  /*0980*/  FADD R22, R15, -R16 ;  /* 0x800000100f167221 */ /* 0x000fe20000000000 */
[CC--:B------:R-:W-:Y:S01]  /*0990*/  FMUL R20, R16.reuse, R16.reuse ;  /* 0x0000001010147220 */ /* 0x0c0fe20000400000 */
[----:B------:R-:W-:Y:S01]  /*09a0*/  FADD R21, R17, -R14 ;  /* 0x8000000e11157221 */ /* 0x000fe20000000000 */
[----:B------:R-:W-:Y:S01]  /*09b0*/  FFMA R17, R16, 1.4426950216293334961, R23 ;  /* 0x3fb8aa3b10117823 */ /* 0x000fe20000000017 */
[----:B------:R-:W-:Y:S01]  /*09c0*/  FADD R22, R22, R22 ;  /* 0x0000001616167221 */ /* 0x000fe20000000000 */
[----:B------:R-:W-:Y:S01]  /*09d0*/  FFMA R13, R20, R13, 0.0032181653659790754318 ;  /* 0x3b52e7db140d7423 */ /* 0x000fe2000000000d */
[----:B------:R-:W-:Y:S01]  /*09e0*/  FFMA R21, R0, 1.4426950216293334961, R21 ;  /* 0x3fb8aa3b00157823 */ /* 0x000fe20000000015 */
[----:B------:R-:W-:Y:S01]  /*09f0*/  FADD R23, R23, -R17 ;  /* 0x8000001117177221 */ /* 0x000fe20000000000 */
[----:B------:R-:W-:Y:S01]  /*0a00*/  FFMA R15, R15, -R16, R22 ;  /* 0x800000100f0f7223 */ /* 0x000fe20000000016 */
[----:B------:R-:W-:Y:S01]  /*0a10*/  FFMA R13, R20, R13, 0.018033718690276145935 ;  /* 0x3c93bb73140d7423 */ /* 0x000fe2000000000d */
[----:B------:R-:W-:Y:S01]  /*0a20*/  FFMA R21, R18, 1.4426950216293334961, R21 ;  /* 0x3fb8aa3b12157823 */ /* 0x000fe20000000015 */
[----:B------:R-:W-:Y:S01]  /*0a30*/  FFMA R22, R16, 1.4426950216293334961, R23 ;  /* 0x3fb8aa3b10167823 */ /* 0x000fe20000000017 */
[----:B------:R-:W-:Y:S01]  /*0a40*/  FMUL R15, R12, R15 ;  /* 0x0000000f0c0f7220 */ /* 0x000fe20000400000 */
[----:B------:R-:W-:Y:S01]  /*0a50*/  FFMA R13, R20, R13, 0.12022458761930465698 ;  /* 0x3df6384f140d7423 */ /* 0x000fe2000000000d */
[----:B------:R-:W-:Y:S01]  /*0a60*/  FFMA R21, R0, 1.9251366722983220825e-08, R21 ;  /* 0x32a55e3400157823 */ /* 0x000fe20000000015 */
[----:B------:R-:W-:Y:S01]  /*0a70*/  FMUL R12, R19, 3 ;  /* 0x40400000130c7820 */ /* 0x000fe20000400000 */
[----:B------:R-:W-:Y:S01]  /*0a80*/  FFMA R23, R15, 1.4426950216293334961, R22 ;  /* 0x3fb8aa3b0f177823 */ /* 0x000fe20000000016 */
[----:B------:R-:W-:-:S02]  /*0a90*/  FMUL R13, R20, R13 ;  /* 0x0000000d140d7220 */ /* 0x000fc40000400000 */
[----:B------:R-:W-:Y:S01]  /*0aa0*/  FFMA R21, R18, R12, R21 ;  /* 0x0000000c12157223 */ /* 0x000fe20000000015 */
[----:B------:R-:W-:Y:S01]  /*0ab0*/  FFMA R12, R16, 1.9251366722983220825e-08, R23 ;  /* 0x32a55e34100c7823 */ /* 0x000fe20000000017 */
[----:B------:R-:W-:Y:S02]  /*0ac0*/  FMUL R18, R13, 3 ;  /* 0x404000000d127820 */ /* 0x000fe40000400000 */
[----:B------:R-:W-:Y:S02]  /*0ad0*/  FFMA R21, R0, R19, R21 ;  /* 0x0000001300157223 */ /* 0x000fe40000000015 */
[----:B------:R-:W-:Y:S02]  /*0ae0*/  FFMA R15, R15, R18, R12 ;  /* 0x000000120f0f7223 */ /* 0x000fe4000000000c */
[----:B------:R-:W-:Y:S02]  /*0af0*/  FADD R19, R14, R21 ;  /* 0x000000150e137221 */ /* 0x000fe40000000000 */
[----:B------:R-:W-:-:S02]  /*0b00*/  FFMA R16, R16, R13, R15 ;  /* 0x0000000d10107223 */ /* 0x000fc4000000000f */
[----:B------:R-:W-:Y:S02]  /*0b10*/  FMUL R0, R19, 2 ;  /* 0x4000000013007820 */ /* 0x000fe40000400000 */
[----:B------:R-:W-:Y:S02]  /*0b20*/  FADD R23, R17, R16 ;  /* 0x0000001011177221 */ /* 0x000fe40000000000 */
[----:B------:R-:W0:Y:S02]  /*0b30*/  FRND R15, R0 ;  /* 0x00000000000f7307 */ /* 0x000e240000201000 */
[----:B------:R-:W-:Y:S01]  /*0b40*/  FMUL R12, R23, 2 ;  /* 0x40000000170c7820 */ /* 0x000fe20000400000 */
[----:B------:R-:W-:-:S05]  /*0b50*/  FADD R14, -R14, R19 ;  /* 0x000000130e0e7221 */ /* 0x000fca0000000100 */
[----:B------:R-:W1:Y:S01]  /*0b60*/  FRND R13, R12 ;  /* 0x0000000c000d7307 */ /* 0x000e620000201000 */
[----:B------:R-:W-:Y:S01]  /*0b70*/  FADD R14, R21, -R14 ;  /* 0x8000000e150e7221 */ /* 0x000fe20000000000 */
[----:B------:R-:W-:Y:S01]  /*0b80*/  FFMA R19, R19, 2, -R0 ;  /* 0x4000000013137823 */ /* 0x000fe20000000800 */
[----:B------:R-:W-:Y:S01]  /*0b90*/  FADD R21, -R17, R23 ;  /* 0x0000001711157221 */ /* 0x000fe20000000100 */
[----:B------:R-:W-:Y:S02]  /*0ba0*/  HFMA2 R18, -RZ, RZ, 0.64013671875, -15.109375 ;  /* 0x391fcb8eff127431 */ /* 0x000fe400000001ff */
[----:B------:R-:W-:Y:S01]  /*0bb0*/  FFMA R14, R14, 2, R19 ;  /* 0x400000000e0e7823 */ /* 0x000fe20000000013 */
[----:B0-----:R-:W-:Y:S01]  /*0bc0*/  FADD R17, R0, -R15 ;  /* 0x8000000f00117221 */ /* 0x001fe20000000000 */
[----:B------:R-:W-:Y:S01]  /*0bd0*/  FADD R21, R16, -R21 ;  /* 0x8000001510157221 */ /* 0x000fe20000000000 */
[----:B------:R-:W-:Y:S02]  /*0be0*/  FFMA R16, R23, 2, -R12 ;  /* 0x4000000017107823 */ /* 0x000fe4000000080c */
[----:B------:R-:W-:-:S02]  /*0bf0*/  FADD R14, R14, R17 ;  /* 0x000000110e0e7221 */ /* 0x000fc40000000000 */
[----:B------:R-:W-:Y:S01]  /*0c00*/  FFMA R16, R21, 2, R16 ;  /* 0x4000000015107823 */ /* 0x000fe20000000010 */
[----:B-1----:R-:W-:Y:S01]  /*0c10*/  FADD R19, R12, -R13 ;  /* 0x8000000d0c137221 */ /* 0x002fe20000000000 */
[----:B------:R-:W-:-:S03]  /*0c20*/  FFMA R17, R14, R18, 0.0013391353422775864601 ;  /* 0x3aaf85ed0e117423 */ /* 0x000fc60000000012 */
[----:B------:R-:W-:Y:S01]  /*0c30*/  FADD R19, R16, R19 ;  /* 0x0000001310137221 */ /* 0x000fe20000000000 */
[----:B------:R-:W-:-:S03]  /*0c40*/  FFMA R17, R14, R17, 0.0096188392490148544312 ;  /* 0x3c1d98560e117423 */ /* 0x000fc60000000011 */
[----:B------:R-:W-:Y:S01]  /*0c50*/  FFMA R18, R19, R18, 0.0013391353422775864601 ;  /* 0x3aaf85ed13127423 */ /* 0x000fe20000000012 */
[C---:B------:R-:W-:Y:S01]  /*0c60*/  FFMA R17, R14.reuse, R17, 0.055503588169813156128 ;  /* 0x3d6357bb0e117423 */ /* 0x040fe20000000011 */
[----:B------:R-:W-:Y:S02]  /*0c70*/  FSETP.GT.AND P0, PT, R15, RZ, PT ;  /* 0x000000ff0f00720b */ /* 0x000fe40003f04000 */
[C---:B------:R-:W-:Y:S01]  /*0c80*/  FFMA R18, R19.reuse, R18, 0.0096188392490148544312 ;  /* 0x3c1d985613127423 */ /* 0x040fe20000000012 */
[C---:B------:R-:W-:Y:S01]  /*0c90*/  FFMA R17, R14.reuse, R17, 0.24022644758224487305 ;  /* 0x3e75fdec0e117423 */ /* 0x040fe20000000011 */
[----:B------:R-:W0:Y:S02]  /*0ca0*/  F2I.NTZ R21, R12 ;  /* 0x0000000c00157305 */ /* 0x000e240000203100 */
[----:B------:R-:W-:Y:S01]  /*0cb0*/  FFMA R18, R19, R18, 0.055503588169813156128 ;  /* 0x3d6357bb13127423 */ /* 0x000fe20000000012 */
[----:B------:R-:W-:Y:S01]  /*0cc0*/  SEL R15, RZ, 0x83000000, P0 ;  /* 0x83000000ff0f7807 */ /* 0x000fe20000000000 */
[----:B------:R-:W-:Y:S01]  /*0cd0*/  FFMA R17, R14, R17, 0.69314718246459960938 ;  /* 0x3f3172180e117423 */ /* 0x000fe20000000011 */
[----:B------:R-:W-:Y:S01]  /*0ce0*/  FSETP.GT.AND P0, PT, R13, RZ, PT ;  /* 0x000000ff0d00720b */ /* 0x000fe20003f04000 */
[----:B------:R-:W-:-:S02]  /*0cf0*/  FFMA R20, R19, R18, 0.24022644758224487305 ;  /* 0x3e75fdec13147423 */ /* 0x000fc40000000012 */
[----:B------:R-:W1:Y:S01]  /*0d00*/  F2I.NTZ R16, R0 ;  /* 0x0000000000107305 */ /* 0x000e620000203100 */
[----:B------:R-:W-:Y:S01]  /*0d10*/  FFMA R17, R14, R17, 1 ;  /* 0x3f8000000e117423 */ /* 0x000fe20000000011 */
[----:B------:R-:W-:Y:S01]  /*0d20*/  SEL R14, RZ, 0x83000000, P0 ;  /* 0x83000000ff0e7807 */ /* 0x000fe20000000000 */
[C---:B------:R-:W-:Y:S01]  /*0d30*/  FFMA R20, R19.reuse, R20, 0.69314718246459960938 ;  /* 0x3f31721813147423 */ /* 0x040fe20000000014 */
[----:B------:R-:W-:Y:S02]  /*0d40*/  FSETP.NEU.AND P4, PT, R4, 1, PT ;  /* 0x3f8000000400780b */ /* 0x000fe40003f8d000 */
[----:B------:R-:W-:Y:S02]  /*0d50*/  FSETP.GT.AND P2, PT, |R12|, 152, PT ;  /* 0x431800000c00780b */ /* 0x000fe40003f44200 */
[----:B------:R-:W-:Y:S01]  /*0d60*/  FSETP.GT.AND P0, PT, |R0|, 152, PT ;  /* 0x431800000000780b */ /* 0x000fe20003f04200 */
[----:B------:R-:W-:Y:S01]  /*0d70*/  FFMA R20, R19, R20, 1 ;  /* 0x3f80000013147423 */ /* 0x000fe20000000014 */
[----:B------:R-:W-:Y:S01]  /*0d80*/  IADD3 R13, PT, PT, R14, 0x7f000000, RZ ;  /* 0x7f0000000e0d7810 */ /* 0x000fe20007ffe0ff */
[----:B------:R-:W-:Y:S01]  /*0d90*/  VIADD R18, R15, 0x7f000000 ;  /* 0x7f0000000f127836 */ /* 0x000fe20000000000 */
[----:B0-----:R-:W-:-:S03]  /*0da0*/  LEA R14, R21, -R14, 0x17 ;  /* 0x8000000e150e7211 */ /* 0x001fc600078eb8ff */
[----:B------:R-:W-:Y:S01]  /*0db0*/  FMUL R13, R20, R13 ;  /* 0x0000000d140d7220 */ /* 0x000fe20000400000 */
[----:B-1----:R-:W-:Y:S01]  /*0dc0*/  LEA R16, R16, -R15, 0x17 ;  /* 0x8000000f10107211 */ /* 0x002fe200078eb8ff */
[----:B------:R-:W-:Y:S01]  /*0dd0*/  FMUL R17, R17, R18 ;  /* 0x0000001211117220 */ /* 0x000fe20000400000 */
[----:B------:R-:W-:Y:S01]  /*0de0*/  FSETP.GEU.AND P5, PT, R12, RZ, PT ;  /* 0x000000ff0c00720b */ /* 0x000fe20003fae000 */
[----:B------:R-:W-:Y:S01]  /*0df0*/  FMUL R33, R13, R14 ;  /* 0x0000000e0d217220 */ /* 0x000fe20000400000 */
[----:B------:R-:W-:Y:S01]  /*0e00*/  FSETP.GEU.AND P3, PT, R0, RZ, PT ;  /* 0x000000ff0000720b */ /* 0x000fe20003f6e000 */
[----:B------:R-:W-:Y:S02]  /*0e10*/  HFMA2 R13, -RZ, RZ, 1.875, 0 ;  /* 0x3f800000ff0d7431 */ /* 0x000fe400000001ff */
[----:B------:R-:W-:Y:S01]  /*0e20*/  FMUL R32, R17, R16 ;  /* 0x0000001011207220 */ /* 0x000fe20000400000 */
[----:B------:R-:W-:Y:S02]  /*0e30*/  FSETP.NEU.AND P1, PT, R5, 1, PT ;  /* 0x3f8000000500780b */ /* 0x000fe40003f2d000 */
[----:B------:R-:W-:-:S02]  /*0e40*/  MOV R0, 0x3f800000 ;  /* 0x3f80000000007802 */ /* 0x000fc40000000f00 */
[----:B------:R-:W-:Y:S02]  /*0e50*/  @P2 FSEL R33, RZ, +INF , !P5 ;  /* 0x7f800000ff212808 */ /* 0x000fe40006800000 */
[----:B------:R-:W-:Y:S01]  /*0e60*/  @P0 FSEL R32, RZ, +INF , !P3 ;  /* 0x7f800000ff200808 */ /* 0x000fe20005800000 */
[----:B------:R-:W-:Y:S06]  /*0e70*/  @!P4 BRA `(.L_x_2) ;  /* 0x000000000020c947 */ /* 0x000fec0003800000 */
[----:B------:R-:W-:-:S13]  /*0e80*/  FSETP.NAN.AND P0, PT, |R4|, |R4|, PT ;  /* 0x400000040400720b */ /* 0x000fda0003f08200 */
[----:B------:R-:W-:Y:S01]  /*0e90*/  @P0 FADD R0, R4, 2 ;  /* 0x4000000004000421 */ /* 0x000fe20000000000 */
[----:B------:R-:W-:Y:S06]  /*0ea0*/  @P0 BRA `(.L_x_2) ;  /* 0x0000000000140947 */ /* 0x000fec0003800000 */
[C---:B------:R-:W-:Y:S02]  /*0eb0*/  FSETP.NEU.AND P0, PT, |R4|.reuse, +INF , PT ;  /* 0x7f8000000400780b */ /* 0x040fe40003f0d200 */
[----:B------:R-:W-:Y:S02]  /*0ec0*/  MOV R0, R32 ;  /* 0x0000002000007202 */ /* 0x000fe40000000f00 */
[----:B------:R-:W-:-:S13]  /*0ed0*/  FSETP.NEU.AND P0, PT, R4, RZ, P0 ;  /* 0x000000ff0400720b */ /* 0x000fda000070d000 */
[----:B------:R-:W-:-:S05]  /*0ee0*/  @!P0 FADD R12, R4, R4 ;  /* 0x00000004040c8221 */ /* 0x000fca0000000000 */
[----:B------:R-:W-:-:S07]  /*0ef0*/  @!P0 LOP3.LUT R0, R12, 0x7fffffff, RZ, 0xc0, !PT ;  /* 0x7fffffff0c008812 */ /* 0x000fce00078ec0ff */
.L_x_2:
[----:B------:R-:W-:Y:S05]  /*0f00*/  BSYNC.RECONVERGENT B0 ;  /* 0x0000000000007941 */ /* 0x000fea0003800200 */
.L_x_1:
[----:B------:R-:W-:Y:S04]  /*0f10*/  BSSY.RECONVERGENT B0, `(.L_x_3) ;  /* 0x000000a000007945 */ /* 0x000fe80003800200 */
[----:B------:R-:W-:Y:S05]  /*0f20*/  @!P1 BRA `(.L_x_4) ;  /* 0x0000000000209947 */ /* 0x000fea0003800000 */
        /* <DEDUP_REMOVED lines=8> */
.L_x_4:
[----:B------:R-:W-:Y:S05]  /*0fb0*/  BSYNC.RECONVERGENT B0 ;  /* 0x0000000000007941 */ /* 0x000fea0003800200 */
.L_x_3:
[----:B------:R-:W-:Y:S01]  /*0fc0*/  FADD R13, R13, R0 ;  /* 0x000000000d0d7221 */ /* 0x000fe20000000000 */
[----:B------:R-:W-:Y:S03]  /*0fd0*/  BSSY.RECONVERGENT B0, `(.L_x_5) ;  /* 0x000000d000007945 */ /* 0x000fe60003800200 */
[----:B------:R-:W-:Y:S01]  /*0fe0*/  VIADD R0, R13, 0xf3000000 ;  /* 0xf30000000d007836 */ /* 0x000fe20000000000 */
[----:B------:R0:W1:Y:S04]  /*0ff0*/  MUFU.RSQ R12, R13 ;  /* 0x0000000d000c7308 */ /* 0x0000680000001400 */
[----:B------:R-:W-:-:S13]  /*1000*/  ISETP.GT.U32.AND P0, PT, R0, 0x727fffff, PT ;  /* 0x727fffff0000780c */ /* 0x000fda0003f04070 */
[----:B01----:R-:W-:Y:S05]  /*1010*/  @!P0 BRA `(.L_x_6) ;  /* 0x0000000000108947 */ /* 0x003fea0003800000 */
[----:B------:R-:W-:Y:S02]  /*1020*/  MOV R0, R13 ;  /* 0x0000000d00007202 */ /* 0x000fe40000000f00 */
[----:B------:R-:W-:-:S07]  /*1030*/  MOV R17, 0x1050 ;  /* 0x0000105000117802 */ /* 0x000fce0000000f00 */
[----:B------:R-:W-:Y:S05]  /*1040*/  CALL.REL.NOINC `($__internal_2_$__cuda_sm20_sqrt_rn_f32_slowpath) ;  /* 0x0000001c00947944 */ /* 0x000fea0003c00000 */
[----:B------:R-:W-:Y:S05]  /*1050*/  BRA `(.L_x_7) ;  /* 0x0000000000107947 */ /* 0x000fea0003800000 */
.L_x_6:
[----:B------:R-:W-:Y:S01]  /*1060*/  FMUL.FTZ R0, R13, R12 ;  /* 0x0000000c0d007220 */ /* 0x000fe20000410000 */
[----:B------:R-:W-:-:S03]  /*1070*/  FMUL.FTZ R12, R12, 0.5 ;  /* 0x3f0000000c0c7820 */ /* 0x000fc60000410000 */
[----:B------:R-:W-:-:S04]  /*1080*/  FFMA R13, -R0, R0, R13 ;  /* 0x00000000000d7223 */ /* 0x000fc8000000010d */
[----:B------:R-:W-:-:S07]  /*1090*/  FFMA R0, R13, R12, R0 ;  /* 0x0000000c0d007223 */ /* 0x000fce0000000000 */
.L_x_7:
[----:B------:R-:W-:Y:S05]  /*10a0*/  BSYNC.RECONVERGENT B0 ;  /* 0x0000000000007941 */ /* 0x000fea0003800200 */
.L_x_5:
[----:B------:R-:W-:Y:S01]  /*10b0*/  FSETP.NEU.AND P0, PT, R0, 1, PT ;  /* 0x3f8000000000780b */ /* 0x000fe20003f0d000 */
[----:B------:R-:W-:Y:S01]  /*10c0*/  BSSY.RECONVERGENT B0, `(.L_x_8) ;  /* 0x0000044000007945 */ /* 0x000fe20003800200 */
[----:B------:R-:W-:-:S11]  /*10d0*/  HFMA2 R12, -RZ, RZ, 1.875, 0 ;  /* 0x3f800000ff0c7431 */ /* 0x000fd600000001ff */
[----:B------:R-:W-:Y:S05]  /*10e0*/  @!P0 BRA `(.L_x_9) ;  /* 0x0000000400048947 */ /* 0x000fea0003800000 */
[----:B------:R-:W-:-:S13]  /*10f0*/  FSETP.NAN.AND P0, PT, |R0|, |R0|, PT ;  /* 0x400000000000720b */ /* 0x000fda0003f08200 */
[----:B------:R-:W-:Y:S01]  /*1100*/  @P0 FADD R12, R0, 2 ;  /* 0x40000000000c0421 */ /* 0x000fe20000000000 */
[----:B------:R-:W-:Y:S06]  /*1110*/  @P0 BRA `(.L_x_9) ;  /* 0x0000000000f80947 */ /* 0x000fec0003800000 */
[C---:B------:R-:W-:Y:S01]  /*1120*/  FMUL R13, |R0|.reuse, 16777216 ;  /* 0x4b800000000d7820 */ /* 0x040fe20000400200 */
[----:B------:R-:W-:Y:S02]  /*1130*/  FSETP.GEU.AND P0, PT, |R0|, 1.175494350822287508e-38, PT ;  /* 0x008000000000780b */ /* 0x000fe40003f0e200 */
[----:B------:R-:W-:Y:S02]  /*1140*/  MOV R20, 0x3a2c32e4 ;  /* 0x3a2c32e400147802 */ /* 0x000fe40000000f00 */
[----:B------:R-:W-:-:S04]  /*1150*/  FSEL R13, R13, |R0|, !P0 ;  /* 0x400000000d0d7208 */ /* 0x000fc80004000000 */
[----:B------:R-:W-:-:S04]  /*1160*/  IADD3 R12, PT, PT, R13, -0x3f3504f3, RZ ;  /* 0xc0cafb0d0d0c7810 */ /* 0x000fc80007ffe0ff */
[----:B------:R-:W-:-:S04]  /*1170*/  LOP3.LUT R12, R12, 0xff800000, RZ, 0xc0, !PT ;  /* 0xff8000000c0c7812 */ /* 0x000fc800078ec0ff */
[-C--:B------:R-:W-:Y:S02]  /*1180*/  IADD3 R13, PT, PT, R13, -R12.reuse, RZ ;  /* 0x8000000c0d0d7210 */ /* 0x080fe40007ffe0ff */
[----:B------:R-:W-:-:S03]  /*1190*/  I2FP.F32.S32 R12, R12 ;  /* 0x0000000c000c7245 */ /* 0x000fc60000201400 */
[C---:B------:R-:W-:Y:S01]  /*11a0*/  FADD R15, R13.reuse, 1 ;  /* 0x3f8000000d0f7421 */ /* 0x040fe20000000000 */
[----:B------:R-:W-:Y:S01]  /*11b0*/  FADD R14, R13, -1 ;  /* 0xbf8000000d0e7421 */ /* 0x000fe20000000000 */
[----:B------:R-:W-:Y:S02]  /*11c0*/  FSEL R13, RZ, -24, P0 ;  /* 0xc1c00000ff0d7808 */ /* 0x000fe40000000000 */
[----:B------:R-:W-:Y:S01]  /*11d0*/  FSETP.NEU.AND P0, PT, |R0|, +INF , PT ;  /* 0x7f8000000000780b */ /* 0x000fe20003f0d200 */
[----:B------:R-:W-:Y:S01]  /*11e0*/  FADD R16, R14, R14 ;  /* 0x0000000e0e107221 */ /* 0x000fe20000000000 */
[----:B------:R-:W0:Y:S01]  /*11f0*/  MUFU.RCP R15, R15 ;  /* 0x0000000f000f7308 */ /* 0x000e220000001000 */
[----:B------:R-:W-:Y:S01]  /*1200*/  FFMA R13, R12, 1.1920928955078125e-07, R13 ;  /* 0x340000000c0d7823 */ /* 0x000fe2000000000d */
[----:B------:R-:W-:-:S13]  /*1210*/  FSETP.NEU.AND P0, PT, R0, RZ, P0 ;  /* 0x000000ff0000720b */ /* 0x000fda000070d000 */
[----:B------:R-:W-:Y:S01]  /*1220*/  @!P0 FADD R0, R0, R0 ;  /* 0x0000000000008221 */ /* 0x000fe20000000000 */
[----:B0-----:R-:W-:-:S04]  /*1230*/  FMUL R16, R15, R16 ;  /* 0x000000100f107220 */ /* 0x001fc80000400000 */
[----:B------:R-:W-:Y:S01]  /*1240*/  FADD R18, R14, -R16 ;  /* 0x800000100e127221 */ /* 0x000fe20000000000 */
[C---:B------:R-:W-:Y:S01]  /*1250*/  FMUL R17, R16.reuse, R16 ;  /* 0x0000001010117220 */ /* 0x040fe20000400000 */
[----:B------:R-:W-:Y:S02]  /*1260*/  FFMA R12, R16, 1.4426950216293334961, R13 ;  /* 0x3fb8aa3b100c7823 */ /* 0x000fe4000000000d */
[----:B------:R-:W-:Y:S01]  /*1270*/  FADD R19, R18, R18 ;  /* 0x0000001212137221 */ /* 0x000fe20000000000 */
[----:B------:R-:W-:Y:S01]  /*1280*/  FFMA R18, R17, R20, 0.0032181653659790754318 ;  /* 0x3b52e7db11127423 */ /* 0x000fe20000000014 */
[----:B------:R-:W-:Y:S02]  /*1290*/  FADD R13, R13, -R12 ;  /* 0x8000000c0d0d7221 */ /* 0x000fe40000000000 */
[----:B------:R-:W-:Y:S01]  /*12a0*/  FFMA R14, R14, -R16, R19 ;  /* 0x800000100e0e7223 */ /* 0x000fe20000000013 */
[----:B------:R-:W-:Y:S01]  /*12b0*/  FFMA R18, R17, R18, 0.018033718690276145935 ;  /* 0x3c93bb7311127423 */ /* 0x000fe20000000012 */
[----:B------:R-:W-:-:S02]  /*12c0*/  FFMA R13, R16, 1.4426950216293334961, R13 ;  /* 0x3fb8aa3b100d7823 */ /* 0x000fc4000000000d */
[----:B------:R-:W-:Y:S01]  /*12d0*/  FMUL R14, R15, R14 ;  /* 0x0000000e0f0e7220 */ /* 0x000fe20000400000 */
[----:B------:R-:W-:-:S03]  /*12e0*/  FFMA R18, R17, R18, 0.12022458761930465698 ;  /* 0x3df6384f11127423 */ /* 0x000fc60000000012 */
[----:B------:R-:W-:Y:S01]  /*12f0*/  FFMA R13, R14, 1.4426950216293334961, R13 ;  /* 0x3fb8aa3b0e0d7823 */ /* 0x000fe2000000000d */
[----:B------:R-:W-:-:S03]  /*1300*/  FMUL R17, R17, R18 ;  /* 0x0000001211117220 */ /* 0x000fc60000400000 */
[----:B------:R-:W-:Y:S01]  /*1310*/  FFMA R15, R16, 1.9251366722983220825e-08, R13 ;  /* 0x32a55e34100f7823 */ /* 0x000fe2000000000d */
[----:B------:R-:W-:-:S04]  /*1320*/  FMUL R13, R17, 3 ;  /* 0x40400000110d7820 */ /* 0x000fc80000400000 */
[----:B------:R-:W-:-:S04]  /*1330*/  FFMA R14, R14, R13, R15 ;  /* 0x0000000d0e0e7223 */ /* 0x000fc8000000000f */
[----:B------:R-:W-:-:S04]  /*1340*/  FFMA R17, R16, R17, R14 ;  /* 0x0000001110117223 */ /* 0x000fc8000000000e */
[----:B------:R-:W-:-:S04]  /*1350*/  FADD R13, R12, R17 ;  /* 0x000000110c0d7221 */ /* 0x000fc80000000000 */
[----:B------:R-:W-:Y:S01]  /*1360*/  FMUL R14, R13, 2 ;  /* 0x400000000d0e7820 */ /* 0x000fe20000400000 */
[----:B------:R-:W-:-:S03]  /*1370*/  FADD R12, -R12, R13 ;  /* 0x0000000d0c0c7221 */ /* 0x000fc60000000100 */
[----:B------:R-:W0:Y:S01]  /*1380*/  FRND R15, R14 ;  /* 0x0000000e000f7307 */ /* 0x000e220000201000 */
[----:B------:R-:W-:Y:S01]  /*1390*/  FADD R12, R17, -R12 ;  /* 0x8000000c110c7221 */ /* 0x000fe20000000000 */
[----:B------:R-:W-:Y:S01]  /*13a0*/  FFMA R13, R13, 2, -R14 ;  /* 0x400000000d0d7823 */ /* 0x000fe2000000080e */
[----:B------:R-:W-:Y:S01]  /*13b0*/  HFMA2 R17, -RZ, RZ, 0.64013671875, -15.109375 ;  /* 0x391fcb8eff117431 */ /* 0x000fe200000001ff */
[----:B------:R-:W-:Y:S02]  /*13c0*/  FSETP.GT.AND P3, PT, |R14|, 152, PT ;  /* 0x431800000e00780b */ /* 0x000fe40003f64200 */
[----:B------:R-:W-:Y:S02]  /*13d0*/  FFMA R13, R12, 2, R13 ;  /* 0x400000000c0d7823 */ /* 0x000fe4000000000d */
[----:B------:R-:W1:Y:S01]  /*13e0*/  F2I.NTZ R16, R14 ;  /* 0x0000000e00107305 */ /* 0x000e620000203100 */
[----:B0-----:R-:W-:Y:S01]  /*13f0*/  FADD R12, R14, -R15 ;  /* 0x8000000f0e0c7221 */ /* 0x001fe20000000000 */
[----:B------:R-:W-:-:S03]  /*1400*/  FSETP.GT.AND P2, PT, R15, RZ, PT ;  /* 0x000000ff0f00720b */ /* 0x000fc60003f44000 */
[----:B------:R-:W-:-:S04]  /*1410*/  FADD R12, R12, R13 ;  /* 0x0000000d0c0c7221 */ /* 0x000fc80000000000 */
[----:B------:R-:W-:-:S04]  /*1420*/  FFMA R13, R12, R17, 0.0013391353422775864601 ;  /* 0x3aaf85ed0c0d7423 */ /* 0x000fc80000000011 */
[----:B------:R-:W-:-:S04]  /*1430*/  FFMA R13, R12, R13, 0.0096188392490148544312 ;  /* 0x3c1d98560c0d7423 */ /* 0x000fc8000000000d */
[----:B------:R-:W-:-:S04]  /*1440*/  FFMA R13, R12, R13, 0.055503588169813156128 ;  /* 0x3d6357bb0c0d7423 */ /* 0x000fc8000000000d */
[----:B------:R-:W-:Y:S01]  /*1450*/  FFMA R15, R12, R13, 0.24022644758224487305 ;  /* 0x3e75fdec0c0f7423 */ /* 0x000fe2000000000d */
[----:B------:R-:W-:Y:S02]  /*1460*/  SEL R13, RZ, 0x83000000, P2 ;  /* 0x83000000ff0d7807 */ /* 0x000fe40001000000 */
[----:B------:R-:W-:Y:S01]  /*1470*/  FSETP.GEU.AND P2, PT, R14, RZ, PT ;  /* 0x000000ff0e00720b */ /* 0x000fe20003f4e000 */
[----:B------:R-:W-:Y:S01]  /*1480*/  FFMA R17, R12, R15, 0.69314718246459960938 ;  /* 0x3f3172180c117423 */ /* 0x000fe2000000000f */
[----:B------:R-:W-:Y:S01]  /*1490*/  IADD3 R15, PT, PT, R13, 0x7f000000, RZ ;  /* 0x7f0000000d0f7810 */ /* 0x000fe20007ffe0ff */
[----:B-1----:R-:W-:Y:S02]  /*14a0*/  IMAD R16, R16, 0x800000, -R13 ;  /* 0x0080000010107824 */ /* 0x002fe400078e0a0d */
[----:B------:R-:W-:Y:S01]  /*14b0*/  FFMA R14, R12, R17, 1 ;  /* 0x3f8000000c0e7423 */ /* 0x000fe20000000011 */
[----:B------:R-:W-:-:S03]  /*14c0*/  FSEL R12, RZ, +INF , !P2 ;  /* 0x7f800000ff0c7808 */ /* 0x000fc60005000000 */
[----:B------:R-:W-:-:S04]  /*14d0*/  FMUL R15, R15, R14 ;  /* 0x0000000e0f0f7220 */ /* 0x000fc80000400000 */
[----:B------:R-:W-:Y:S01]  /*14e0*/  @!P3 FMUL R12, R16, R15 ;  /* 0x0000000f100cb220 */ /* 0x000fe20000400000 */
[----:B------:R-:W-:-:S07]  /*14f0*/  @!P0 LOP3.LUT R12, R0, 0x7fffffff, RZ, 0xc0, !PT ;  /* 0x7fffffff000c8812 */ /* 0x000fce00078ec0ff */
.L_x_9:
[----:B------:R-:W-:Y:S05]  /*1500*/  BSYNC.RECONVERGENT B0 ;  /* 0x0000000000007941 */ /* 0x000fea0003800200 */
.L_x_8:
[----:B------:R-:W-:Y:S01]  /*1510*/  FADD R13, R3, R12 ;  /* 0x0000000c030d7221 */ /* 0x000fe20000000000 */
[----:B------:R-:W-:Y:S03]  /*1520*/  BSSY.RECONVERGENT B0, `(.L_x_10) ;  /* 0x000000e000007945 */ /* 0x000fe60003800200 */
[----:B------:R0:W1:Y:S01]  /*1530*/  MUFU.RSQ R0, R13 ;  /* 0x0000000d00007308 */ /* 0x0000620000001400 */
[----:B------:R-:W-:-:S04]  /*1540*/  IADD3 R12, PT, PT, R13, -0xd000000, RZ ;  /* 0xf30000000d0c7810 */ /* 0x000fc80007ffe0ff */
[----:B------:R-:W-:-:S13]  /*1550*/  ISETP.GT.U32.AND P0, PT, R12, 0x727fffff, PT ;  /* 0x727fffff0c00780c */ /* 0x000fda0003f04070 */
[----:B01----:R-:W-:Y:S05]  /*1560*/  @!P0 BRA `(.L_x_11) ;  /* 0x0000000000148947 */ /* 0x003fea0003800000 */
[----:B------:R-:W-:Y:S02]  /*1570*/  MOV R0, R13 ;  /* 0x0000000d00007202 */ /* 0x000fe40000000f00 */
[----:B------:R-:W-:-:S07]  /*1580*/  MOV R17, 0x15a0 ;  /* 0x000015a000117802 */ /* 0x000fce0000000f00 */
[----:B------:R-:W-:Y:S05]  /*1590*/  CALL.REL.NOINC `($__internal_2_$__cuda_sm20_sqrt_rn_f32_slowpath) ;  /* 0x0000001800407944 */ /* 0x000fea0003c00000 */
[----:B------:R-:W-:Y:S01]  /*15a0*/  MOV R12, R0 ;  /* 0x00000000000c7202 */ /* 0x000fe20000000f00 */
[----:B------:R-:W-:Y:S06]  /*15b0*/  BRA `(.L_x_12) ;  /* 0x0000000000107947 */ /* 0x000fec0003800000 */
.L_x_11:
[----:B------:R-:W-:Y:S01]  /*15c0*/  FMUL.FTZ R12, R13, R0 ;  /* 0x000000000d0c7220 */ /* 0x000fe20000410000 */
[----:B------:R-:W-:-:S03]  /*15d0*/  FMUL.FTZ R0, R0, 0.5 ;  /* 0x3f00000000007820 */ /* 0x000fc60000410000 */
[----:B------:R-:W-:-:S04]  /*15e0*/  FFMA R13, -R12, R12, R13 ;  /* 0x0000000c0c0d7223 */ /* 0x000fc8000000010d */
[----:B------:R-:W-:-:S07]  /*15f0*/  FFMA R12, R13, R0, R12 ;  /* 0x000000000d0c7223 */ /* 0x000fce000000000c */
.L_x_12:
[----:B------:R-:W-:Y:S05]  /*1600*/  BSYNC.RECONVERGENT B0 ;  /* 0x0000000000007941 */ /* 0x000fea0003800200 */
.L_x_10:
[----:B------:R-:W0:Y:S01]  /*1610*/  LDC.64 R22, c[0x0][0x3c0] ;  /* 0x0000f000ff167b82 */ /* 0x000e220000000a00 */
[----:B------:R-:W0:Y:S01]  /*1620*/  F2F.F64.F32 R12, R12 ;  /* 0x0000000c000c7310 */ /* 0x000e220000201800 */
[----:B------:R-:W-:Y:S01]  /*1630*/  MOV R16, 0x1 ;  /* 0x0000000100107802 */ /* 0x000fe20000000f00 */
[----:B------:R-:W-:Y:S01]  /*1640*/  BSSY.RECONVERGENT B0, `(.L_x_13) ;  /* 0x0000034000007945 */ /* 0x000fe20003800200 */
[----:B0-----:R-:W-:-:S06]  /*1650*/  DADD R18, R12, R22 ;  /* 0x000000000c127229 */ /* 0x001fcc0000000016 */
[----:B------:R0:W1:Y:S02]  /*1660*/  F2F.F32.F64 R34, R18 ;  /* 0x0000001200227310 */ /* 0x0000640000301000 */
[----:B------:R-:W-:-:S06]  /*1670*/  DMUL R20, R12, R18 ;  /* 0x000000120c147228 */ /* 0x000fcc0000000000 */
[----:B------:R-:W2:Y:S01]  /*1680*/  MUFU.RCP64H R17, R21 ;  /* 0x0000001500117308 */ /* 0x000ea20000001800 */
[----:B0-----:R-:W-:Y:S01]  /*1690*/  MOV R19, 0x3e055027 ;  /* 0x3e05502700137802 */ /* 0x001fe20000000f00 */
[C---:B-1----:R-:W-:Y:S01]  /*16a0*/  FMUL R15, R34.reuse, 8388608 ;  /* 0x4b000000220f7820 */ /* 0x042fe20000400000 */
[----:B------:R-:W-:-:S04]  /*16b0*/  FSETP.GEU.AND P0, PT, R34, 1.175494350822287508e-38, PT ;  /* 0x008000002200780b */ /* 0x000fc80003f0e000 */
[----:B------:R-:W-:-:S04]  /*16c0*/  FSEL R0, R15, R34, !P0 ;  /* 0x000000220f007208 */ /* 0x000fc80004000000 */
[----:B------:R-:W-:Y:S01]  /*16d0*/  IADD3 R25, PT, PT, R0, -0x3f2aaaab, RZ ;  /* 0xc0d5555500197810 */ /* 0x000fe20007ffe0ff */
[----:B--2---:R-:W-:-:S03]  /*16e0*/  DFMA R14, -R20, R16, 1 ;  /* 0x3ff00000140e742b */ /* 0x004fc60000000110 */
[----:B------:R-:W-:-:S04]  /*16f0*/  LOP3.LUT R25, R25, 0xff800000, RZ, 0xc0, !PT ;  /* 0xff80000019197812 */ /* 0x000fc800078ec0ff */
[-C--:B------:R-:W-:Y:S01]  /*1700*/  IADD3 R26, PT, PT, R0, -R25.reuse, RZ ;  /* 0x80000019001a7210 */ /* 0x080fe20007ffe0ff */
[----:B------:R-:W-:Y:S01]  /*1710*/  DFMA R14, R14, R14, R14 ;  /* 0x0000000e0e0e722b */ /* 0x000fe2000000000e */
[----:B------:R-:W-:-:S03]  /*1720*/  I2FP.F32.S32 R28, R25 ;  /* 0x00000019001c7245 */ /* 0x000fc60000201400 */
[----:B------:R-:W-:-:S04]  /*1730*/  FADD R26, R26, -1 ;  /* 0xbf8000001a1a7421 */ /* 0x000fc80000000000 */
[----:B------:R-:W-:Y:S01]  /*1740*/  DFMA R16, R16, R14, R16 ;  /* 0x0000000e1010722b */ /* 0x000fe20000000010 */
[----:B------:R-:W-:Y:S01]  /*1750*/  FFMA R19, R26, -R19, 0.14084610342979431152 ;  /* 0x3e1039f61a137423 */ /* 0x000fe20000000813 */
[----:B------:R-:W-:-:S03]  /*1760*/  DFMA R14, R22, 2, R12 ;  /* 0x40000000160e782b */ /* 0x000fc6000000000c */
[----:B------:R-:W-:-:S03]  /*1770*/  FFMA R27, R26, R19, -0.12148627638816833496 ;  /* 0xbdf8cdcc1a1b7423 */ /* 0x000fc60000000013 */
[----:B------:R-:W-:Y:S01]  /*1780*/  DFMA R18, -R20, R16, 1 ;  /* 0x3ff000001412742b */ /* 0x000fe20000000110 */
[----:B------:R-:W-:Y:S01]  /*1790*/  FFMA R27, R26, R27, 0.13980610668659210205 ;  /* 0x3e0f29551a1b7423 */ /* 0x000fe2000000001b */
[----:B------:R-:W-:-:S03]  /*17a0*/  DMUL R22, R14, R22 ;  /* 0x000000160e167228 */ /* 0x000fc60000000000 */
[----:B------:R-:W-:-:S03]  /*17b0*/  FFMA R27, R26, R27, -0.16684235632419586182 ;  /* 0xbe2ad8b91a1b7423 */ /* 0x000fc6000000001b */
[----:B------:R-:W-:Y:S01]  /*17c0*/  DFMA R18, R16, R18, R16 ;  /* 0x000000121012722b */ /* 0x000fe20000000010 */
[----:B------:R-:W-:-:S03]  /*17d0*/  FFMA R27, R26, R27, 0.20012299716472625732 ;  /* 0x3e4ced0b1a1b7423 */ /* 0x000fc6000000001b */
[----:B------:R-:W-:Y:S01]  /*17e0*/  FSETP.GEU.AND P2, PT, |R23|, 6.5827683646048100446e-37, PT ;  /* 0x036000001700780b */ /* 0x000fe20003f4e200 */
[----:B------:R-:W-:-:S03]  /*17f0*/  FFMA R27, R26, R27, -0.24999669194221496582 ;  /* 0xbe7fff221a1b7423 */ /* 0x000fc6000000001b */
[----:B------:R-:W-:Y:S01]  /*1800*/  DMUL R16, R22, R18 ;  /* 0x0000001216107228 */ /* 0x000fe20000000000 */
[----:B------:R-:W-:Y:S01]  /*1810*/  FFMA R29, R26, R27, 0.33333182334899902344 ;  /* 0x3eaaaa781a1d7423 */ /* 0x000fe2000000001b */
[----:B------:R-:W-:Y:S02]  /*1820*/  FSEL R27, RZ, -23, P0 ;  /* 0xc1b80000ff1b7808 */ /* 0x000fe40000000000 */
[----:B------:R-:W-:Y:S01]  /*1830*/  ISETP.GT.U32.AND P0, PT, R0, 0x7f7fffff, PT ;  /* 0x7f7fffff0000780c */ /* 0x000fe20003f04070 */
[----:B------:R-:W-:Y:S02]  /*1840*/  FFMA R29, R26, R29, -0.5 ;  /* 0xbf0000001a1d7423 */ /* 0x000fe4000000001d */
[----:B------:R-:W-:Y:S01]  /*1850*/  FFMA R27, R28, 1.1920928955078125e-07, R27 ;  /* 0x340000001c1b7823 */ /* 0x000fe2000000001b */
[----:B------:R-:W-:Y:S01]  /*1860*/  DFMA R24, -R20, R16, R22 ;  /* 0x000000101418722b */ /* 0x000fe20000000116 */
[----:B------:R-:W-:-:S04]  /*1870*/  FMUL R29, R26, R29 ;  /* 0x0000001d1a1d7220 */ /* 0x000fc80000400000 */
[----:B------:R-:W-:-:S03]  /*1880*/  FFMA R26, R26, R29, R26 ;  /* 0x0000001d1a1a7223 */ /* 0x000fc6000000001a */
[----:B------:R-:W-:Y:S01]  /*1890*/  DFMA R18, R18, R24, R16 ;  /* 0x000000181212722b */ /* 0x000fe20000000010 */
[----:B------:R-:W-:Y:S01]  /*18a0*/  FFMA R26, R27, 0.69314718246459960938, R26 ;  /* 0x3f3172181b1a7823 */ /* 0x000fe2000000001a */
[----:B------:R-:W-:-:S04]  /*18b0*/  IMAD.MOV.U32 R17, RZ, RZ, 0x7f800000 ;  /* 0x7f800000ff117424 */ /* 0x000fc800078e00ff */
[C---:B------:R-:W-:Y:S01]  /*18c0*/  @P0 FFMA R26, R0.reuse, R17, +INF ;  /* 0x7f800000001a0423 */ /* 0x040fe20000000011 */
[----:B------:R-:W-:-:S03]  /*18d0*/  FSETP.NEU.AND P0, PT, R0, RZ, PT ;  /* 0x000000ff0000720b */ /* 0x000fc60003f0d000 */
[----:B------:R-:W-:Y:S01]  /*18e0*/  FFMA R0, RZ, R21, R19 ;  /* 0x00000015ff007223 */ /* 0x000fe20000000013 */
[----:B------:R-:W-:-:S04]  /*18f0*/  FSEL R16, R26, -INF , P0 ;  /* 0xff8000001a107808 */ /* 0x000fc80000000000 */
[----:B------:R-:W-:Y:S02]  /*1900*/  FSETP.GT.AND P0, PT, |R0|, 1.469367938527859385e-39, PT ;  /* 0x001000000000780b */ /* 0x000fe40003f04200 */
[----:B------:R-:W0:Y:S11]  /*1910*/  F2F.F64.F32 R16, R16 ;  /* 0x0000001000107310 */ /* 0x000e360000201800 */
[----:B------:R-:W-:Y:S05]  /*1920*/  @P0 BRA P2, `(.L_x_14) ;  /* 0x0000000000140947 */ /* 0x000fea0001000000 */
[----:B------:R-:W-:Y:S02]  /*1930*/  MOV R25, R21 ;  /* 0x0000001500197202 */ /* 0x000fe40000000f00 */
[----:B------:R-:W-:-:S07]  /*1940*/  MOV R0, 0x1960 ;  /* 0x0000196000007802 */ /* 0x000fce0000000f00 */
[----:B0-----:R-:W-:Y:S05]  /*1950*/  CALL.REL.NOINC `($__internal_1_$__cuda_sm20_div_rn_f64_full) ;  /* 0x0000000c00d87944 */ /* 0x001fea0003c00000 */
[----:B------:R-:W-:Y:S02]  /*1960*/  MOV R18, R28 ;  /* 0x0000001c00127202 */ /* 0x000fe40000000f00 */
[----:B------:R-:W-:-:S07]  /*1970*/  MOV R19, R29 ;  /* 0x0000001d00137202 */ /* 0x000fce0000000f00 */
.L_x_14:
[----:B------:R-:W-:Y:S05]  /*1980*/  BSYNC.RECONVERGENT B0 ;  /* 0x0000000000007941 */ /* 0x000fea0003800200 */
.L_x_13:
        /* <DEDUP_REMOVED lines=8> */
[C---:B------:R-:W-:Y:S02]  /*1a10*/  FSETP.GEU.AND P0, PT, |R34|.reuse, 1.175494350822287508e-38, PT ;  /* 0x008000002200780b */ /* 0x040fe40003f0e200 */
[----:B------:R-:W-:Y:S02]  /*1a20*/  MOV R27, 0x3a2c32e4 ;  /* 0x3a2c32e4001b7802 */ /* 0x000fe40000000f00 */
[----:B------:R-:W-:Y:S02]  /*1a30*/  FSEL R21, R21, |R34|, !P0 ;  /* 0x4000002215157208 */ /* 0x000fe40004000000 */
[----:B------:R-:W-:Y:S02]  /*1a40*/  FSEL R23, RZ, -24, P0 ;  /* 0xc1c00000ff177808 */ /* 0x000fe40000000000 */
[----:B------:R-:W-:Y:S02]  /*1a50*/  IADD3 R0, PT, PT, R21, -0x3f3504f3, RZ ;  /* 0xc0cafb0d15007810 */ /* 0x000fe40007ffe0ff */
[----:B------:R-:W-:-:S02]  /*1a60*/  FSETP.NEU.AND P0, PT, |R34|, +INF , PT ;  /* 0x7f8000002200780b */ /* 0x000fc40003f0d200 */
[----:B------:R-:W-:Y:S02]  /*1a70*/  LOP3.LUT R0, R0, 0xff800000, RZ, 0xc0, !PT ;  /* 0xff80000000007812 */ /* 0x000fe400078ec0ff */
[----:B------:R-:W-:Y:S02]  /*1a80*/  FSETP.NEU.AND P0, PT, R34, RZ, P0 ;  /* 0x000000ff2200720b */ /* 0x000fe4000070d000 */
[----:B------:R-:W-:-:S05]  /*1a90*/  IADD3 R20, PT, PT, R21, -R0, RZ ;  /* 0x8000000015147210 */ /* 0x000fca0007ffe0ff */
[C---:B------:R-:W-:Y:S01]  /*1aa0*/  FADD R21, R20.reuse, 1 ;  /* 0x3f80000014157421 */ /* 0x040fe20000000000 */
[----:B------:R-:W-:Y:S01]  /*1ab0*/  FADD R25, R20, -1 ;  /* 0xbf80000014197421 */ /* 0x000fe20000000000 */
[----:B------:R-:W-:-:S03]  /*1ac0*/  I2FP.F32.S32 R20, R0 ;  /* 0x0000000000147245 */ /* 0x000fc60000201400 */
[----:B------:R-:W-:Y:S01]  /*1ad0*/  FADD R22, R25, R25 ;  /* 0x0000001919167221 */ /* 0x000fe20000000000 */
[----:B------:R-:W1:Y:S01]  /*1ae0*/  MUFU.RCP R21, R21 ;  /* 0x0000001500157308 */ /* 0x000e620000001000 */
[----:B------:R-:W-:Y:S01]  /*1af0*/  FFMA R23, R20, 1.1920928955078125e-07, R23 ;  /* 0x3400000014177823 */ /* 0x000fe20000000017 */
[----:B------:R-:W-:Y:S01]  /*1b00*/  @!P0 FADD R34, R34, R34 ;  /* 0x0000002222228221 */ /* 0x000fe20000000000 */
[----:B-1----:R-:W-:-:S04]  /*1b10*/  FMUL R0, R21, R22 ;  /* 0x0000001615007220 */ /* 0x002fc80000400000 */
[----:B------:R-:W-:Y:S01]  /*1b20*/  FADD R24, R25, -R0 ;  /* 0x8000000019187221 */ /* 0x000fe20000000000 */
[CC--:B------:R-:W-:Y:S01]  /*1b30*/  FMUL R22, R0.reuse, R0.reuse ;  /* 0x0000000000167220 */ /* 0x0c0fe20000400000 */
[----:B------:R-:W-:Y:S02]  /*1b40*/  FFMA R20, R0, 1.4426950216293334961, R23 ;  /* 0x3fb8aa3b00147823 */ /* 0x000fe40000000017 */
[----:B------:R-:W-:Y:S01]  /*1b50*/  FADD R24, R24, R24 ;  /* 0x0000001818187221 */ /* 0x000fe20000000000 */
[C---:B------:R-:W-:Y:S01]  /*1b60*/  FFMA R27, R22.reuse, R27, 0.0032181653659790754318 ;  /* 0x3b52e7db161b7423 */ /* 0x040fe2000000001b */
[----:B------:R-:W-:Y:S02]  /*1b70*/  FADD R23, R23, -R20 ;  /* 0x8000001417177221 */ /* 0x000fe40000000000 */
[----:B------:R-:W-:Y:S01]  /*1b80*/  FFMA R24, R25, -R0, R24 ;  /* 0x8000000019187223 */ /* 0x000fe20000000018 */
[----:B------:R-:W-:Y:S01]  /*1b90*/  FFMA R27, R22, R27, 0.018033718690276145935 ;  /* 0x3c93bb73161b7423 */ /* 0x000fe2000000001b */
[----:B------:R-:W-:Y:S01]  /*1ba0*/  FFMA R23, R0, 1.4426950216293334961, R23 ;  /* 0x3fb8aa3b00177823 */ /* 0x000fe20000000017 */
[----:B------:R-:W-:-:S02]  /*1bb0*/  IMAD.MOV.U32 R25, RZ, RZ, 0x391fcb8e ;  /* 0x391fcb8eff197424 */ /* 0x000fc400078e00ff */
        /* <DEDUP_REMOVED lines=11> */
[----:B------:R-:W1:Y:S01]  /*1c70*/  FRND R23, R0 ;  /* 0x0000000000177307 */ /* 0x000e620000201000 */
[----:B------:R-:W-:Y:S01]  /*1c80*/  FADD R20, R27, -R20 ;  /* 0x800000141b147221 */ /* 0x000fe20000000000 */
[----:B------:R-:W-:Y:S01]  /*1c90*/  FFMA R21, R21, 2, -R0 ;  /* 0x4000000015157823 */ /* 0x000fe20000000800 */
[----:B------:R-:W-:-:S03]  /*1ca0*/  FSETP.GT.AND P3, PT, |R0|, 152, PT ;  /* 0x431800000000780b */ /* 0x000fc60003f64200 */
[----:B------:R-:W-:Y:S02]  /*1cb0*/  FFMA R21, R20, 2, R21 ;  /* 0x4000000014157823 */ /* 0x000fe40000000015 */
[----:B------:R-:W2:Y:S01]  /*1cc0*/  F2I.NTZ R22, R0 ;  /* 0x0000000000167305 */ /* 0x000ea20000203100 */
[----:B-1----:R-:W-:Y:S01]  /*1cd0*/  FADD R20, R0, -R23 ;  /* 0x8000001700147221 */ /* 0x002fe20000000000 */
        /* <DEDUP_REMOVED lines=9> */
[----:B------:R-:W-:Y:S02]  /*1d70*/  IADD3 R23, PT, PT, R21, 0x7f000000, RZ ;  /* 0x7f00000015177810 */ /* 0x000fe40007ffe0ff */
[----:B--2---:R-:W-:Y:S01]  /*1d80*/  LEA R22, R22, -R21, 0x17 ;  /* 0x8000001516167211 */ /* 0x004fe200078eb8ff */
[----:B------:R-:W-:Y:S01]  /*1d90*/  FFMA R20, R20, R25, 1 ;  /* 0x3f80000014147423 */ /* 0x000fe20000000019 */
[----:B------:R-:W-:-:S03]  /*1da0*/  FSEL R0, RZ, +INF , !P2 ;  /* 0x7f800000ff007808 */ /* 0x000fc60005000000 */
[----:B------:R-:W-:-:S04]  /*1db0*/  FMUL R23, R23, R20 ;  /* 0x0000001417177220 */ /* 0x000fc80000400000 */
[----:B------:R-:W-:Y:S01]  /*1dc0*/  @!P3 FMUL R0, R22, R23 ;  /* 0x000000171600b220 */ /* 0x000fe20000400000 */
[----:B------:R-:W-:-:S07]  /*1dd0*/  @!P0 LOP3.LUT R0, R34, 0x7fffffff, RZ, 0xc0, !PT ;  /* 0x7fffffff22008812 */ /* 0x000fce00078ec0ff */
.L_x_16:
[----:B------:R-:W-:Y:S05]  /*1de0*/  BSYNC.RECONVERGENT B0 ;  /* 0x0000000000007941 */ /* 0x000fea0003800200 */
.L_x_15:
[----:B------:R-:W1:Y:S01]  /*1df0*/  F2F.F64.F32 R20, R0 ;  /* 0x0000000000147310 */ /* 0x000e620000201800 */
[----:B------:R-:W-:Y:S01]  /*1e00*/  BSSY.RECONVERGENT B0, `(.L_x_17) ;  /* 0x0000019000007945 */ /* 0x000fe20003800200 */
[----:B------:R-:W-:Y:S01]  /*1e10*/  FSETP.NEU.AND P2, PT, R4, 1, PT ;  /* 0x3f8000000400780b */ /* 0x000fe20003f4d000 */
[----:B-1----:R-:W-:Y:S01]  /*1e20*/  DMUL R20, R12, R20 ;  /* 0x000000140c147228 */ /* 0x002fe20000000000 */
[----:B------:R-:W-:-:S05]  /*1e30*/  MOV R12, 0x1 ;  /* 0x00000001000c7802 */ /* 0x000fca0000000f00 */
[----:B------:R-:W1:Y:S02]  /*1e40*/  MUFU.RCP64H R13, R21 ;  /* 0x00000015000d7308 */ /* 0x000e640000001800 */
[----:B-1----:R-:W-:-:S08]  /*1e50*/  DFMA R22, -R20, R12, 1 ;  /* 0x3ff000001416742b */ /* 0x002fd0000000010c */
[----:B------:R-:W-:-:S08]  /*1e60*/  DFMA R22, R22, R22, R22 ;  /* 0x000000161616722b */ /* 0x000fd00000000016 */
[----:B------:R-:W-:Y:S02]  /*1e70*/  DFMA R12, R12, R22, R12 ;  /* 0x000000160c0c722b */ /* 0x000fe4000000000c */
[----:B------:R-:W-:-:S06]  /*1e80*/  DMUL R22, R14, R10 ;  /* 0x0000000a0e167228 */ /* 0x000fcc0000000000 */
[----:B------:R-:W-:-:S04]  /*1e90*/  DFMA R24, -R20, R12, 1 ;  /* 0x3ff000001418742b */ /* 0x000fc8000000010c */
[----:B------:R-:W-:-:S04]  /*1ea0*/  FSETP.GEU.AND P3, PT, |R23|, 6.5827683646048100446e-37, PT ;  /* 0x036000001700780b */ /* 0x000fc80003f6e200 */
[----:B------:R-:W-:-:S08]  /*1eb0*/  DFMA R24, R12, R24, R12 ;  /* 0x000000180c18722b */ /* 0x000fd0000000000c */
[----:B------:R-:W-:-:S08]  /*1ec0*/  DMUL R14, R22, R24 ;  /* 0x00000018160e7228 */ /* 0x000fd00000000000 */
[----:B------:R-:W-:-:S08]  /*1ed0*/  DFMA R12, -R20, R14, R22 ;  /* 0x0000000e140c722b */ /* 0x000fd00000000116 */
[----:B------:R-:W-:Y:S02]  /*1ee0*/  DFMA R14, R24, R12, R14 ;  /* 0x0000000c180e722b */ /* 0x000fe4000000000e */
[----:B0-----:R-:W-:-:S08]  /*1ef0*/  DADD R12, R16, -R18 ;  /* 0x00000000100c7229 */ /* 0x001fd00000000812 */
[----:B------:R-:W-:Y:S01]  /*1f00*/  FFMA R0, RZ, R21, R15 ;  /* 0x00000015ff007223 */ /* 0x000fe2000000000f */
[----:B------:R-:W-:-:S04]  /*1f10*/  DMUL R12, R12, R10 ;  /* 0x0000000a0c0c7228 */ /* 0x000fc80000000000 */
[----:B------:R-:W-:-:S13]  /*1f20*/  FSETP.GT.AND P0, PT, |R0|, 1.469367938527859385e-39, PT ;  /* 0x001000000000780b */ /* 0x000fda0003f04200 */
[----:B------:R-:W-:Y:S05]  /*1f30*/  @P0 BRA P3, `(.L_x_18) ;  /* 0x0000000000140947 */ /* 0x000fea0001800000 */
[----:B------:R-:W-:Y:S02]  /*1f40*/  MOV R25, R21 ;  /* 0x0000001500197202 */ /* 0x000fe40000000f00 */
[----:B------:R-:W-:-:S07]  /*1f50*/  MOV R0, 0x1f70 ;  /* 0x00001f7000007802 */ /* 0x000fce0000000f00 */
[----:B------:R-:W-:Y:S05]  /*1f60*/  CALL.REL.NOINC `($__internal_1_$__cuda_sm20_div_rn_f64_full) ;  /* 0x0000000800547944 */ /* 0x000fea0003c00000 */
[----:B------:R-:W-:Y:S02]  /*1f70*/  MOV R14, R28 ;  /* 0x0000001c000e7202 */ /* 0x000fe40000000f00 */
[----:B------:R-:W-:-:S07]  /*1f80*/  MOV R15, R29 ;  /* 0x0000001d000f7202 */ /* 0x000fce0000000f00 */
.L_x_18:
[----:B------:R-:W-:Y:S05]  /*1f90*/  BSYNC.RECONVERGENT B0 ;  /* 0x0000000000007941 */ /* 0x000fea0003800200 */
.L_x_17:
[----:B------:R-:W0:Y:S01]  /*1fa0*/  S2R R21, SR_CTAID.X ;  /* 0x0000000000157919 */ /* 0x000e220000002500 */
[----:B------:R-:W0:Y:S01]  /*1fb0*/  LDC.64 R18, c[0x0][0x390] ;  /* 0x0000e400ff127b82 */ /* 0x000e220000000a00 */
[----:B------:R-:W-:Y:S01]  /*1fc0*/  MOV R16, UR4 ;  /* 0x0000000400107c02 */ /* 0x000fe20008000f00 */
[----:B------:R-:W-:-:S06]  /*1fd0*/  IMAD.U32 R17, RZ, RZ, UR5 ;  /* 0x00000005ff117e24 */ /* 0x000fcc000f8e00ff */
[----:B------:R-:W5:Y:S01]  /*1fe0*/  LDG.E.64 R16, desc[UR14][R16.64] ;  /* 0x0000000e10107981 */ /* 0x000f62000c1e1b00 */
[----:B0-----:R-:W-:-:S06]  /*1ff0*/  IMAD.WIDE.U32 R18, R21, 0x8, R18 ;  /* 0x0000000815127825 */ /* 0x001fcc00078e0012 */
[----:B------:R-:W5:Y:S01]  /*2000*/  LDG.E.64 R18, desc[UR14][R18.64] ;  /* 0x0000000e12127981 */ /* 0x000f62000c1e1b00 */
[----:B------:R-:W0:Y:S01]  /*2010*/  S2UR UR11, SR_CgaCtaId ;  /* 0x00000000000b79c3 */ /* 0x000e220000008800 */
[----:B------:R-:W-:Y:S01]  /*2020*/  BSSY.RECONVERGENT B0, `(.L_x_19) ;  /* 0x000000b000007945 */ /* 0x000fe20003800200 */
[----:B------:R-:W-:-:S03]  /*2030*/  HFMA2 R20, -RZ, RZ, 1.875, 0 ;  /* 0x3f800000ff147431 */ /* 0x000fc600000001ff */
        /* <DEDUP_REMOVED lines=9> */
.L_x_20:
[----:B0-----:R-:W-:Y:S05]  /*20d0*/  BSYNC.RECONVERGENT B0 ;  /* 0x0000000000007941 */ /* 0x001fea0003800200 */
.L_x_19:
[----:B------:R-:W0:Y:S01]  /*20e0*/  F2F.F64.F32 R20, R20 ;  /* 0x0000001400147310 */ /* 0x000e220000201800 */
[----:B------:R-:W-:Y:S01]  /*20f0*/  UMOV UR10, 0x400 ;  /* 0x00000400000a7882 */ /* 0x000fe20000000000 */
[----:B------:R-:W-:Y:S01]  /*2100*/  BSSY.RECONVERGENT B0, `(.L_x_21) ;  /* 0x000000e000007945 */ /* 0x000fe20003800200 */
[----:B------:R-:W-:Y:S01]  /*2110*/  ULEA UR12, UR11, UR10, 0x18 ;  /* 0x0000000a0b0c7291 */ /* 0x000fe2000f8ec0ff */
[----:B------:R-:W-:Y:S01]  /*2120*/  DMUL R6, R8, R6 ;  /* 0x0000000608067228 */ /* 0x000fe20000000000 */
[----:B------:R-:W-:-:S04]  /*2130*/  MOV R22, 0x3f800000 ;  /* 0x3f80000000167802 */ /* 0x000fc80000000f00 */
[----:B------:R-:W-:Y:S01]  /*2140*/  LEA R0, R2, UR12, 0x2 ;  /* 0x0000000c02007c11 */ /* 0x000fe2000f8e10ff */
        /* <DEDUP_REMOVED lines=9> */
.L_x_22:
[----:B------:R-:W-:Y:S05]  /*21e0*/  BSYNC.RECONVERGENT B0 ;  /* 0x0000000000007941 */ /* 0x000fea0003800200 */
.L_x_21:
[----:B------:R-:W1:Y:S01]  /*21f0*/  F2F.F64.F32 R8, R22 ;  /* 0x0000001600087310 */ /* 0x000e620000201800 */
[----:B-----5:R-:W-:Y:S01]  /*2200*/  DMUL R4, R6, R16 ;  /* 0x0000001006047228 */ /* 0x020fe20000000000 */
[----:B------:R-:W-:Y:S01]  /*2210*/  UIADD3 UR10, UPT, UPT, UR10, 0x400, URZ ;  /* 0x000004000a0a7890 */ /* 0x000fe2000fffe0ff */
[----:B------:R-:W-:-:S03]  /*2220*/  DMUL R6, R18, R6 ;  /* 0x0000000612067228 */ /* 0x000fc60000000000 */
[----:B------:R-:W-:-:S03]  /*2230*/  ULEA UR10, UR11, UR10, 0x18 ;  /* 0x0000000a0b0a7291 */ /* 0x000fc6000f8ec0ff */
[----:B0-----:R-:W-:Y:S02]  /*2240*/  DFMA R4, R18, R20, R4 ;  /* 0x000000141204722b */ /* 0x001fe40000000004 */
[C---:B------:R-:W-:Y:S02]  /*2250*/  DMUL R18, R12.reuse, R18 ;  /* 0x000000120c127228 */ /* 0x040fe40000000000 */
[----:B------:R-:W-:Y:S02]  /*2260*/  DMUL R12, R12, R16 ;  /* 0x000000100c0c7228 */ /* 0x000fe40000000000 */
[----:B-1----:R-:W-:Y:S01]  /*2270*/  DFMA R8, R16, R8, R6 ;  /* 0x000000081008722b */ /* 0x002fe20000000006 */
[----:B------:R-:W-:Y:S01]  /*2280*/  LEA R7, R2, UR10, 0x2 ;  /* 0x0000000a02077c11 */ /* 0x000fe2000f8e10ff */
[----:B------:R-:W0:Y:S02]  /*2290*/  LDCU UR10, c[0x0][0x360] ;  /* 0x00006c00ff0a77ac */ /* 0x000e240008000800 */
[----:B------:R-:W-:-:S04]  /*22a0*/  DFMA R4, R4, R14, -R18 ;  /* 0x0000000e0404722b */ /* 0x000fc80000000812 */
[----:B------:R-:W-:-:S06]  /*22b0*/  DFMA R8, R8, R14, -R12 ;  /* 0x0000000e0808722b */ /* 0x000fcc000000080c */
[----:B------:R-:W1:Y:S01]  /*22c0*/  F2F.F32.F64 R5, R4 ;  /* 0x0000000400057310 */ /* 0x000e620000301000 */
[----:B0-----:R-:W-:-:S07]  /*22d0*/  UISETP.GE.U32.AND UP0, UPT, UR10, 0x2, UPT ;  /* 0x000000020a00788c */ /* 0x001fce000bf06070 */
[----:B------:R-:W0:Y:S01]  /*22e0*/  F2F.F32.F64 R8, R8 ;  /* 0x0000000800087310 */ /* 0x000e220000301000 */
[----:B-1----:R1:W-:Y:S04]  /*22f0*/  STS [R0], R5 ;  /* 0x0000000500007388 */ /* 0x0023e80000000800 */
[----:B0-----:R1:W-:Y:S01]  /*2300*/  STS [R7], R8 ;  /* 0x0000000807007388 */ /* 0x0013e20000000800 */
[----:B------:R-:W-:Y:S06]  /*2310*/  BAR.SYNC.DEFER_BLOCKING 0x0 ;  /* 0x0000000000007b1d */ /* 0x000fec0000010000 */
[----:B------:R-:W-:Y:S05]  /*2320*/  BRA.U !UP0, `(.L_x_23) ;  /* 0x0000000108507547 */ /* 0x000fea000b800000 */
[----:B------:R-:W-:-:S07]  /*2330*/  MOV R4, UR10 ;  /* 0x0000000a00047c02 */ /* 0x000fce0008000f00 */
.L_x_26:
[----:B------:R-:W-:Y:S01]  /*2340*/  SHF.R.U32.HI R15, RZ, 0x1, R4 ;  /* 0x00000001ff0f7819 */ /* 0x000fe20000011604 */
[----:B------:R-:W-:Y:S03]  /*2350*/  BSSY.RECONVERGENT B0, `(.L_x_24) ;  /* 0x000000d000007945 */ /* 0x000fe60003800200 */
[----:B------:R-:W-:-:S13]  /*2360*/  ISETP.GE.U32.AND P0, PT, R2, R15, PT ;  /* 0x0000000f0200720c */ /* 0x000fda0003f06070 */
[----:B0-----:R-:W-:Y:S05]  /*2370*/  @P0 BRA `(.L_x_25) ;  /* 0x0000000000280947 */ /* 0x001fea0003800000 */
[----:B-1----:R-:W-:Y:S01]  /*2380*/  LEA R5, R15, R0, 0x2 ;  /* 0x000000000f057211 */ /* 0x002fe200078e10ff */
[----:B------:R-:W-:Y:S05]  /*2390*/  LDS R6, [R0] ;  /* 0x0000000000067984 */ /* 0x000fea0000000800 */
[----:B------:R-:W0:Y:S02]  /*23a0*/  LDS R5, [R5] ;  /* 0x0000000005057984 */ /* 0x000e240000000800 */
[----:B0-----:R-:W-:Y:S01]  /*23b0*/  FADD R9, R5, R6 ;  /* 0x0000000605097221 */ /* 0x001fe20000000000 */
[----:B------:R-:W-:-:S04]  /*23c0*/  LEA R6, R15, R7, 0x2 ;  /* 0x000000070f067211 */ /* 0x000fc800078e10ff */
[----:B------:R-:W-:Y:S04]  /*23d0*/  STS [R0], R9 ;  /* 0x0000000900007388 */ /* 0x000fe80000000800 */
[----:B------:R-:W-:Y:S04]  /*23e0*/  LDS R6, [R6] ;  /* 0x0000000006067984 */ /* 0x000fe80000000800 */
[----:B------:R-:W0:Y:S02]  /*23f0*/  LDS R13, [R7] ;  /* 0x00000000070d7984 */ /* 0x000e240000000800 */
[----:B0-----:R-:W-:-:S05]  /*2400*/  FADD R8, R6, R13 ;  /* 0x0000000d06087221 */ /* 0x001fca0000000000 */
[----:B------:R0:W-:Y:S02]  /*2410*/  STS [R7], R8 ;  /* 0x0000000807007388 */ /* 0x0001e40000000800 */
.L_x_25:
[----:B------:R-:W-:Y:S05]  /*2420*/  BSYNC.RECONVERGENT B0 ;  /* 0x0000000000007941 */ /* 0x000fea0003800200 */
.L_x_24:
[----:B------:R-:W-:Y:S01]  /*2430*/  BAR.SYNC.DEFER_BLOCKING 0x0 ;  /* 0x0000000000007b1d */ /* 0x000fe20000010000 */
[----:B------:R-:W-:Y:S01]  /*2440*/  ISETP.GT.U32.AND P0, PT, R4, 0x3, PT ;  /* 0x000000030400780c */ /* 0x000fe20003f04070 */
[----:B------:R-:W-:-:S12]  /*2450*/  IMAD.MOV.U32 R4, RZ, RZ, R15 ;  /* 0x000000ffff047224 */ /* 0x000fd800078e000f */
[----:B------:R-:W-:Y:S05]  /*2460*/  @P0 BRA `(.L_x_26) ;  /* 0xfffffffc00b40947 */ /* 0x000fea000383ffff */
.L_x_23:
[----:B------:R-:W-:Y:S02]  /*2470*/  ISETP.NE.AND P0, PT, R2, RZ, PT ;  /* 0x000000ff0200720c */ /* 0x000fe40003f05270 */
[----:B------:R-:W-:Y:S02]  /*2480*/  MOV R6, UR6 ;  /* 0x0000000600067c02 */ /* 0x000fe40008000f00 */
[----:B01----:R-:W-:-:S09]  /*2490*/  MOV R7, UR7 ;  /* 0x0000000700077c02 */ /* 0x003fd20008000f00 */
[----:B------:R-:W2:Y:S01]  /*24a0*/  @!P0 LDG.E.64 R6, desc[UR14][R6.64] ;  /* 0x0000000e06068981 */ /* 0x000ea2000c1e1b00 */
[----:B------:R-:W-:Y:S02]  /*24b0*/  @!P0 MOV R0, 0x400 ;  /* 0x0000040000008802 */ /* 0x000fe40000000f00 */
[----:B------:R-:W-:Y:S01]  /*24c0*/  MOV R12, UR6 ;  /* 0x00000006000c7c02 */ /* 0x000fe20008000f00 */
[----:B------:R-:W0:Y:S01]  /*24d0*/  @!P0 S2R R5, SR_CgaCtaId ;  /* 0x0000000000058919 */ /* 0x000e220000008800 */
[----:B------:R-:W-:Y:S02]  /*24e0*/  MOV R13, UR7 ;  /* 0x00000007000d7c02 */ /* 0x000fe40008000f00 */
[----:B------:R-:W-:Y:S02]  /*24f0*/  MOV R8, UR8 ;  /* 0x0000000800087c02 */ /* 0x000fe40008000f00 */
[----:B------:R-:W-:Y:S02]  /*2500*/  MOV R9, UR9 ;  /* 0x0000000900097c02 */ /* 0x000fe40008000f00 */
[----:B0-----:R-:W-:-:S05]  /*2510*/  @!P0 LEA R17, R5, R0, 0x18 ;  /* 0x0000000005118211 */ /* 0x001fca00078ec0ff */
[----:B------:R-:W0:Y:S04]  /*2520*/  @!P0 LDS R0, [R17] ;  /* 0x0000000011008984 */ /* 0x000e280000000800 */
[----:B------:R-:W1:Y:S01]  /*2530*/  @!P0 LDS R16, [R17+0x400] ;  /* 0x0004000011108984 */ /* 0x000e620000000800 */
[----:B0-----:R-:W2:Y:S02]  /*2540*/  @!P0 F2F.F64.F32 R4, R0 ;  /* 0x0000000000048310 */ /* 0x001ea40000201800 */
[----:B--2---:R-:W-:-:S07]  /*2550*/  @!P0 DADD R4, R4, R6 ;  /* 0x0000000004048229 */ /* 0x004fce0000000006 */
[----:B------:R2:W-:Y:S04]  /*2560*/  @!P0 STG.E.64 desc[UR14][R12.64], R4 ;  /* 0x000000040c008986 */ /* 0x0005e8000c101b0e */
[----:B------:R-:W3:Y:S01]  /*2570*/  @!P0 LDG.E.64 R8, desc[UR14][R8.64] ;  /* 0x0000000e08088981 */ /* 0x000ee2000c1e1b00 */
[----:B-1----:R-:W3:Y:S01]  /*2580*/  @!P0 F2F.F64.F32 R6, R16 ;  /* 0x0000001000068310 */ /* 0x002ee20000201800 */
[----:B------:R-:W0:Y:S01]  /*2590*/  S2UR UR10, SR_CTAID.X ;  /* 0x00000000000a79c3 */ /* 0x000e220000002500 */
[----:B------:R-:W-:Y:S01]  /*25a0*/  MOV R14, UR8 ;  /* 0x00000008000e7c02 */ /* 0x000fe20008000f00 */
[----:B------:R-:W-:Y:S01]  /*25b0*/  IMAD.U32 R15, RZ, RZ, UR9 ;  /* 0x00000009ff0f7e24 */ /* 0x000fe2000f8e00ff */
[----:B------:R-:W-:Y:S02]  /*25c0*/  UIADD3 UR13, UPT, UPT, UR13, 0x100, URZ ;  /* 0x000001000d0d7890 */ /* 0x000fe4000fffe0ff */
[----:B0-----:R-:W-:-:S04]  /*25d0*/  ULEA UR10, UR10, 0x3fff, 0xe ;  /* 0x00003fff0a0a7891 */ /* 0x001fc8000f8e70ff */
[----:B------:R-:W-:Y:S01]  /*25e0*/  UISETP.GT.U32.AND UP0, UPT, UR13, UR10, UPT ;  /* 0x0000000a0d00728c */ /* 0x000fe2000bf04070 */
[----:B---3--:R-:W-:-:S07]  /*25f0*/  @!P0 DADD R6, R6, R8 ;  /* 0x0000000006068229 */ /* 0x008fce0000000008 */
[----:B------:R2:W-:Y:S01]  /*2600*/  @!P0 STG.E.64 desc[UR14][R14.64], R6 ;  /* 0x000000060e008986 */ /* 0x0005e2000c101b0e */
[----:B------:R-:W-:Y:S06]  /*2610*/  BAR.SYNC.DEFER_BLOCKING 0x0 ;  /* 0x0000000000007b1d */ /* 0x000fec0000010000 */
[----:B------:R-:W-:Y:S05]  /*2620*/  BRA.U !UP0, `(.L_x_27) ;  /* 0xffffffdd08f47547 */ /* 0x000fea000b83ffff */
[----:B------:R-:W-:Y:S05]  /*2630*/  EXIT ;  /* 0x000000000000794d */ /* 0x000fea0003800000 */
        .weak           $__internal_0_$__cuda_sm20_dblrcp_rn_slowpath_v3
        .type           $__internal_0_$__cuda_sm20_dblrcp_rn_slowpath_v3,@function
        .size           $__internal_0_$__cuda_sm20_dblrcp_rn_slowpath_v3,($__internal_1_$__cuda_sm20_div_rn_f64_full - $__internal_0_$__cuda_sm20_dblrcp_rn_slowpath_v3)
$__internal_0_$__cuda_sm20_dblrcp_rn_slowpath_v3:
[----:B------:R-:W-:-:S14]  /*2640*/  DSETP.GTU.AND P4, PT, |R6|, +INF , PT ;  /* 0x7ff000000600742a */ /* 0x000fdc0003f8c200 */
[----:B------:R-:W-:Y:S05]  /*2650*/  @P4 BRA `(.L_x_28) ;  /* 0x00000000007c4947 */ /* 0x000fea0003800000 */
[----:B------:R-:W-:-:S04]  /*2660*/  LOP3.LUT R5, R7, 0x7fffffff, RZ, 0xc0, !PT ;  /* 0x7fffffff07057812 */ /* 0x000fc800078ec0ff */
[----:B------:R-:W-:-:S04]  /*2670*/  IADD3 R8, PT, PT, R5, -0x1, RZ ;  /* 0xffffffff05087810 */ /* 0x000fc80007ffe0ff */
[----:B------:R-:W-:-:S13]  /*2680*/  ISETP.GE.U32.AND P4, PT, R8, 0x7fefffff, PT ;  /* 0x7fefffff0800780c */ /* 0x000fda0003f86070 */
[----:B------:R-:W-:Y:S02]  /*2690*/  @P4 LOP3.LUT R9, R7, 0x7ff00000, RZ, 0x3c, !PT ;  /* 0x7ff0000007094812 */ /* 0x000fe400078e3cff */
[----:B------:R-:W-:Y:S01]  /*26a0*/  @P4 MOV R8, RZ ;  /* 0x000000ff00084202 */ /* 0x000fe20000000f00 */
[----:B------:R-:W-:Y:S06]  /*26b0*/  @P4 BRA `(.L_x_29) ;  /* 0x00000000006c4947 */ /* 0x000fec0003800000 */
[----:B------:R-:W-:-:S13]  /*26c0*/  ISETP.GE.U32.AND P4, PT, R5, 0x1000001, PT ;  /* 0x010000010500780c */ /* 0x000fda0003f86070 */
[----:B------:R-:W-:Y:S05]  /*26d0*/  @!P4 BRA `(.L_x_30) ;  /* 0x000000000034c947 */ /* 0x000fea0003800000 */
[----:B------:R-:W-:Y:S02]  /*26e0*/  IADD3 R9, PT, PT, R7, -0x3fe00000, RZ ;  /* 0xc020000007097810 */ /* 0x000fe40007ffe0ff */
[----:B------:R-:W-:Y:S02]  /*26f0*/  MOV R8, R6 ;  /* 0x0000000600087202 */ /* 0x000fe40000000f00 */
[----:B------:R-:W0:Y:S04]  /*2700*/  MUFU.RCP64H R11, R9 ;  /* 0x00000009000b7308 */ /* 0x000e280000001800 */
[----:B0-----:R-:W-:-:S08]  /*2710*/  DFMA R12, -R8, R10, 1 ;  /* 0x3ff00000080c742b */ /* 0x001fd0000000010a */
[----:B------:R-:W-:-:S08]  /*2720*/  DFMA R12, R12, R12, R12 ;  /* 0x0000000c0c0c722b */ /* 0x000fd0000000000c */
[----:B------:R-:W-:-:S08]  /*2730*/  DFMA R12, R10, R12, R10 ;  /* 0x0000000c0a0c722b */ /* 0x000fd0000000000a */
[----:B------:R-:W-:-:S08]  /*2740*/  DFMA R10, -R8, R12, 1 ;  /* 0x3ff00000080a742b */ /* 0x000fd0000000010c */
[----:B------:R-:W-:-:S08]  /*2750*/  DFMA R10, R12, R10, R12 ;  /* 0x0000000a0c0a722b */ /* 0x000fd0000000000c */
[----:B------:R-:W-:-:S08]  /*2760*/  DMUL R10, R10, 2.2250738585072013831e-308 ;  /* 0x001000000a0a7828 */ /* 0x000fd00000000000 */
[----:B------:R-:W-:-:S08]  /*2770*/  DFMA R6, -R6, R10, 1 ;  /* 0x3ff000000606742b */ /* 0x000fd0000000010a */
[----:B------:R-:W-:-:S08]  /*2780*/  DFMA R6, R6, R6, R6 ;  /* 0x000000060606722b */ /* 0x000fd00000000006 */
[----:B------:R-:W-:Y:S01]  /*2790*/  DFMA R8, R10, R6, R10 ;  /* 0x000000060a08722b */ /* 0x000fe2000000000a */
[----:B------:R-:W-:Y:S10]  /*27a0*/  BRA `(.L_x_29) ;  /* 0x0000000000307947 */ /* 0x000ff40003800000 */
.L_x_30:
[----:B------:R-:W-:Y:S01]  /*27b0*/  DMUL R6, R6, 8.11296384146066816958e+31 ;  /* 0x4690000006067828 */ /* 0x000fe20000000000 */
[----:B------:R-:W-:-:S05]  /*27c0*/  MOV R8, R10 ;  /* 0x0000000a00087202 */ /* 0x000fca0000000f00 */
[----:B------:R-:W0:Y:S02]  /*27d0*/  MUFU.RCP64H R9, R7 ;  /* 0x0000000700097308 */ /* 0x000e240000001800 */
[----:B0-----:R-:W-:-:S08]  /*27e0*/  DFMA R10, -R6, R8, 1 ;  /* 0x3ff00000060a742b */ /* 0x001fd00000000108 */
[----:B------:R-:W-:-:S08]  /*27f0*/  DFMA R10, R10, R10, R10 ;  /* 0x0000000a0a0a722b */ /* 0x000fd0000000000a */
[----:B------:R-:W-:-:S08]  /*2800*/  DFMA R10, R8, R10, R8 ;  /* 0x0000000a080a722b */ /* 0x000fd00000000008 */
[----:B------:R-:W-:-:S08]  /*2810*/  DFMA R8, -R6, R10, 1 ;  /* 0x3ff000000608742b */ /* 0x000fd0000000010a */
[----:B------:R-:W-:-:S08]  /*2820*/  DFMA R8, R10, R8, R10 ;  /* 0x000000080a08722b */ /* 0x000fd0000000000a */
[----:B------:R-:W-:Y:S01]  /*2830*/  DMUL R8, R8, 8.11296384146066816958e+31 ;  /* 0x4690000008087828 */ /* 0x000fe20000000000 */
[----:B------:R-:W-:Y:S10]  /*2840*/  BRA `(.L_x_29) ;  /* 0x0000000000087947 */ /* 0x000ff40003800000 */
.L_x_28:
[----:B------:R-:W-:Y:S02]  /*2850*/  LOP3.LUT R9, R7, 0x80000, RZ, 0xfc, !PT ;  /* 0x0008000007097812 */ /* 0x000fe400078efcff */
[----:B------:R-:W-:-:S07]  /*2860*/  MOV R8, R6 ;  /* 0x0000000600087202 */ /* 0x000fce0000000f00 */
.L_x_29:
[----:B------:R-:W-:Y:S01]  /*2870*/  MOV R6, R2 ;  /* 0x0000000200067202 */ /* 0x000fe20000000f00 */
[----:B------:R-:W-:Y:S01]  /*2880*/  IMAD.MOV.U32 R11, RZ, RZ, R9 ;  /* 0x000000ffff0b7224 */ /* 0x000fe200078e0009 */
[----:B------:R-:W-:Y:S02]  /*2890*/  MOV R7, 0x0 ;  /* 0x0000000000077802 */ /* 0x000fe40000000f00 */
[----:B------:R-:W-:Y:S02]  /*28a0*/  MOV R10, R8 ;  /* 0x00000008000a7202 */ /* 0x000fe40000000f00 */
[----:B------:R-:W-:Y:S05]  /*28b0*/  RET.REL.NODEC R6 `(_Z10SlipKernelPdS_S_S_S_S_iddd) ;  /* 0xffffffd406d07950 */ /* 0x000fea0003c3ffff */
        .weak           $__internal_1_$__cuda_sm20_div_rn_f64_full
        .type           $__internal_1_$__cuda_sm20_div_rn_f64_full,@function
        .size           $__internal_1_$__cuda_sm20_div_rn_f64_full,($__internal_2_$__cuda_sm20_sqrt_rn_f32_slowpath - $__internal_1_$__cuda_sm20_div_rn_f64_full)
$__internal_1_$__cuda_sm20_div_rn_f64_full:
[----:B------:R-:W-:Y:S01]  /*28c0*/  MOV R19, R23 ;  /* 0x0000001700137202 */ /* 0x000fe20000000f00 */
[----:B------:R-:W-:Y:S01]  /*28d0*/  BSSY.RECONVERGENT B1, `(.L_x_31) ;  /* 0x0000059000017945 */ /* 0x000fe20003800200 */
[----:B------:R-:W-:Y:S02]  /*28e0*/  FSETP.GEU.AND P0, PT, |R25|, 1.469367938527859385e-39, PT ;  /* 0x001000001900780b */ /* 0x000fe40003f0e200 */
[----:B------:R-:W-:Y:S02]  /*28f0*/  FSETP.GEU.AND P4, PT, |R19|, 1.469367938527859385e-39, PT ;  /* 0x001000001300780b */ /* 0x000fe40003f8e200 */
[----:B------:R-:W-:Y:S02]  /*2900*/  MOV R18, R22 ;  /* 0x0000001600127202 */ /* 0x000fe40000000f00 */
[----:B------:R-:W-:Y:S02]  /*2910*/  MOV R22, R20 ;  /* 0x0000001400167202 */ /* 0x000fe40000000f00 */
[----:B------:R-:W-:-:S02]  /*2920*/  MOV R23, R25 ;  /* 0x0000001900177202 */ /* 0x000fc40000000f00 */
[----:B------:R-:W-:Y:S02]  /*2930*/  LOP3.LUT R21, R25, 0x800fffff, RZ, 0xc0, !PT ;  /* 0x800fffff19157812 */ /* 0x000fe400078ec0ff */
[----:B------:R-:W-:Y:S02]  /*2940*/  LOP3.LUT R35, R19, 0x7ff00000, RZ, 0xc0, !PT ;  /* 0x7ff0000013237812 */ /* 0x000fe400078ec0ff */
[----:B------:R-:W-:Y:S01]  /*2950*/  LOP3.LUT R21, R21, 0x3ff00000, RZ, 0xfc, !PT ;  /* 0x3ff0000015157812 */ /* 0x000fe200078efcff */
[----:B------:R-:W-:Y:S01]  /*2960*/  @!P0 DMUL R20, R22, 8.98846567431157953865e+307 ;  /* 0x7fe0000016148828 */ /* 0x000fe20000000000 */
[----:B------:R-:W-:Y:S02]  /*2970*/  @!P4 LOP3.LUT R24, R23, 0x7ff00000, RZ, 0xc0, !PT ;  /* 0x7ff000001718c812 */ /* 0x000fe400078ec0ff */
[----:B------:R-:W-:Y:S02]  /*2980*/  LOP3.LUT R37, R25, 0x7ff00000, RZ, 0xc0, !PT ;  /* 0x7ff0000019257812 */ /* 0x000fe400078ec0ff */
[C---:B------:R-:W-:Y:S01]  /*2990*/  @!P4 ISETP.GE.U32.AND P5, PT, R35.reuse, R24, PT ;  /* 0x000000182300c20c */ /* 0x040fe20003fa6070 */
[----:B------:R-:W0:Y:S01]  /*29a0*/  MUFU.RCP64H R27, R21 ;  /* 0x00000015001b7308 */ /* 0x000e220000001800 */
[----:B------:R-:W-:Y:S01]  /*29b0*/  MOV R36, 0x1ca00000 ;  /* 0x1ca0000000247802 */ /* 0x000fe20000000f00 */
[----:B------:R-:W-:Y:S01]  /*29c0*/  IMAD.MOV.U32 R24, RZ, RZ, R18 ;  /* 0x000000ffff187224 */ /* 0x000fe200078e0012 */
[----:B------:R-:W-:-:S02]  /*29d0*/  ISETP.GE.U32.AND P3, PT, R35, R37, PT ;  /* 0x000000252300720c */ /* 0x000fc40003f66070 */
[C---:B------:R-:W-:Y:S02]  /*29e0*/  @!P4 SEL R29, R36.reuse, 0x63400000, !P5 ;  /* 0x63400000241dc807 */ /* 0x040fe40006800000 */
[----:B------:R-:W-:Y:S02]  /*29f0*/  SEL R25, R36, 0x63400000, !P3 ;  /* 0x6340000024197807 */ /* 0x000fe40005800000 */
[--C-:B------:R-:W-:Y:S02]  /*2a00*/  @!P4 LOP3.LUT R29, R29, 0x80000000, R19.reuse, 0xf8, !PT ;  /* 0x800000001d1dc812 */ /* 0x100fe400078ef813 */
[----:B------:R-:W-:Y:S02]  /*2a10*/  LOP3.LUT R25, R25, 0x800fffff, R19, 0xf8, !PT ;  /* 0x800fffff19197812 */ /* 0x000fe400078ef813 */
[----:B------:R-:W-:Y:S02]  /*2a20*/  @!P4 LOP3.LUT R29, R29, 0x100000, RZ, 0xfc, !PT ;  /* 0x001000001d1dc812 */ /* 0x000fe400078efcff */
[----:B------:R-:W-:-:S02]  /*2a30*/  @!P4 MOV R28, RZ ;  /* 0x000000ff001cc202 */ /* 0x000fc40000000f00 */
[----:B------:R-:W-:Y:S02]  /*2a40*/  MOV R26, 0x1 ;  /* 0x00000001001a7802 */ /* 0x000fe40000000f00 */
[----:B------:R-:W-:Y:S02]  /*2a50*/  @!P0 LOP3.LUT R37, R21, 0x7ff00000, RZ, 0xc0, !PT ;  /* 0x7ff0000015258812 */ /* 0x000fe400078ec0ff */
[----:B------:R-:W-:Y:S02]  /*2a60*/  @!P4 DFMA R24, R24, 2, -R28 ;  /* 0x400000001818c82b */ /* 0x000fe4000000081c */
[----:B0-----:R-:W-:-:S08]  /*2a70*/  DFMA R28, R26, -R20, 1 ;  /* 0x3ff000001a1c742b */ /* 0x001fd00000000814 */
[----:B------:R-:W-:-:S08]  /*2a80*/  DFMA R28, R28, R28, R28 ;  /* 0x0000001c1c1c722b */ /* 0x000fd0000000001c */
[----:B------:R-:W-:-:S08]  /*2a90*/  DFMA R28, R26, R28, R26 ;  /* 0x0000001c1a1c722b */ /* 0x000fd0000000001a */
[----:B------:R-:W-:-:S08]  /*2aa0*/  DFMA R26, R28, -R20, 1 ;  /* 0x3ff000001c1a742b */ /* 0x000fd00000000814 */
[----:B------:R-:W-:-:S08]  /*2ab0*/  DFMA R26, R28, R26, R28 ;  /* 0x0000001a1c1a722b */ /* 0x000fd0000000001c */
[----:B------:R-:W-:-:S08]  /*2ac0*/  DMUL R28, R26, R24 ;  /* 0x000000181a1c7228 */ /* 0x000fd00000000000 */
[----:B------:R-:W-:-:S08]  /*2ad0*/  DFMA R30, R28, -R20, R24 ;  /* 0x800000141c1e722b */ /* 0x000fd00000000018 */
[----:B------:R-:W-:Y:S01]  /*2ae0*/  DFMA R30, R26, R30, R28 ;  /* 0x0000001e1a1e722b */ /* 0x000fe2000000001c */
[----:B------:R-:W-:Y:S02]  /*2af0*/  MOV R26, R35 ;  /* 0x00000023001a7202 */ /* 0x000fe40000000f00 */
[----:B------:R-:W-:-:S04]  /*2b00*/  @!P4 LOP3.LUT R26, R25, 0x7ff00000, RZ, 0xc0, !PT ;  /* 0x7ff00000191ac812 */ /* 0x000fc800078ec0ff */
[----:B------:R-:W-:-:S04]  /*2b10*/  IADD3 R27, PT, PT, R26, -0x1, RZ ;  /* 0xffffffff1a1b7810 */ /* 0x000fc80007ffe0ff */
[----:B------:R-:W-:Y:S02]  /*2b20*/  ISETP.GT.U32.AND P0, PT, R27, 0x7feffffe, PT ;  /* 0x7feffffe1b00780c */ /* 0x000fe40003f04070 */
[----:B------:R-:W-:-:S04]  /*2b30*/  IADD3 R27, PT, PT, R37, -0x1, RZ ;  /* 0xffffffff251b7810 */ /* 0x000fc80007ffe0ff */
[----:B------:R-:W-:-:S13]  /*2b40*/  ISETP.GT.U32.OR P0, PT, R27, 0x7feffffe, P0 ;  /* 0x7feffffe1b00780c */ /* 0x000fda0000704470 */
[----:B------:R-:W-:Y:S05]  /*2b50*/  @P0 BRA `(.L_x_32) ;  /* 0x00000000006c0947 */ /* 0x000fea0003800000 */
[----:B------:R-:W-:-:S04]  /*2b60*/  LOP3.LUT R26, R23, 0x7ff00000, RZ, 0xc0, !PT ;  /* 0x7ff00000171a7812 */ /* 0x000fc800078ec0ff */
[CC--:B------:R-:W-:Y:S02]  /*2b70*/  VIADDMNMX R18, R35.reuse, -R26.reuse, 0xb9600000, !PT ;  /* 0xb960000023127446 */ /* 0x0c0fe4000780091a */
[----:B------:R-:W-:Y:S02]  /*2b80*/  ISETP.GE.U32.AND P0, PT, R35, R26, PT ;  /* 0x0000001a2300720c */ /* 0x000fe40003f06070 */
[----:B------:R-:W-:Y:S02]  /*2b90*/  VIMNMX R18, PT, PT, R18, 0x46a00000, PT ;  /* 0x46a0000012127848 */ /* 0x000fe40003fe0100 */
[----:B------:R-:W-:-:S04]  /*2ba0*/  SEL R19, R36, 0x63400000, !P0 ;  /* 0x6340000024137807 */ /* 0x000fc80004000000 */
[----:B------:R-:W-:Y:S02]  /*2bb0*/  IADD3 R26, PT, PT, -R19, R18, RZ ;  /* 0x00000012131a7210 */ /* 0x000fe40007ffe1ff */
[----:B------:R-:W-:Y:S02]  /*2bc0*/  MOV R18, RZ ;  /* 0x000000ff00127202 */ /* 0x000fe40000000f00 */
[----:B------:R-:W-:-:S06]  /*2bd0*/  IADD3 R19, PT, PT, R26, 0x7fe00000, RZ ;  /* 0x7fe000001a137810 */ /* 0x000fcc0007ffe0ff */
[----:B------:R-:W-:-:S10]  /*2be0*/  DMUL R28, R30, R18 ;  /* 0x000000121e1c7228 */ /* 0x000fd40000000000 */
[----:B------:R-:W-:-:S13]  /*2bf0*/  FSETP.GTU.AND P0, PT, |R29|, 1.469367938527859385e-39, PT ;  /* 0x001000001d00780b */ /* 0x000fda0003f0c200 */
[----:B------:R-:W-:Y:S05]  /*2c00*/  @P0 BRA `(.L_x_33) ;  /* 0x0000000000940947 */ /* 0x000fea0003800000 */
[----:B------:R-:W-:-:S06]  /*2c10*/  DFMA R20, R30, -R20, R24 ;  /* 0x800000141e14722b */ /* 0x000fcc0000000018 */
[----:B------:R-:W-:-:S04]  /*2c20*/  IMAD.MOV.U32 R20, RZ, RZ, RZ ;  /* 0x000000ffff147224 */ /* 0x000fc800078e00ff */
[C---:B------:R-:W-:Y:S02]  /*2c30*/  FSETP.NEU.AND P0, PT, R21.reuse, RZ, PT ;  /* 0x000000ff1500720b */ /* 0x040fe40003f0d000 */
[----:B------:R-:W-:-:S04]  /*2c40*/  LOP3.LUT R23, R21, 0x80000000, R23, 0x48, !PT ;  /* 0x8000000015177812 */ /* 0x000fc800078e4817 */
[----:B------:R-:W-:-:S07]  /*2c50*/  LOP3.LUT R21, R23, R19, RZ, 0xfc, !PT ;  /* 0x0000001317157212 */ /* 0x000fce00078efcff */
[----:B------:R-:W-:Y:S05]  /*2c60*/  @!P0 BRA `(.L_x_33) ;  /* 0x00000000007c8947 */ /* 0x000fea0003800000 */
[----:B------:R-:W-:Y:S01]  /*2c70*/  IADD3 R19, PT, PT, -R26, RZ, RZ ;  /* 0x000000ff1a137210 */ /* 0x000fe20007ffe1ff */
[----:B------:R-:W-:Y:S01]  /*2c80*/  DMUL.RP R20, R30, R20 ;  /* 0x000000141e147228 */ /* 0x000fe20000008000 */
[----:B------:R-:W-:-:S06]  /*2c90*/  MOV R18, RZ ;  /* 0x000000ff00127202 */ /* 0x000fcc0000000f00 */
[----:B------:R-:W-:-:S03]  /*2ca0*/  DFMA R18, R28, -R18, R30 ;  /* 0x800000121c12722b */ /* 0x000fc6000000001e */
[----:B------:R-:W-:-:S03]  /*2cb0*/  LOP3.LUT R23, R21, R23, RZ, 0x3c, !PT ;  /* 0x0000001715177212 */ /* 0x000fc600078e3cff */
[----:B------:R-:W-:-:S04]  /*2cc0*/  IADD3 R18, PT, PT, -R26, -0x43300000, RZ ;  /* 0xbcd000001a127810 */ /* 0x000fc80007ffe1ff */
[----:B------:R-:W-:-:S04]  /*2cd0*/  FSETP.NEU.AND P0, PT, |R19|, R18, PT ;  /* 0x000000121300720b */ /* 0x000fc80003f0d200 */
[----:B------:R-:W-:Y:S02]  /*2ce0*/  FSEL R28, R20, R28, !P0 ;  /* 0x0000001c141c7208 */ /* 0x000fe40004000000 */
[----:B------:R-:W-:Y:S01]  /*2cf0*/  FSEL R29, R23, R29, !P0 ;  /* 0x0000001d171d7208 */ /* 0x000fe20004000000 */
[----:B------:R-:W-:Y:S06]  /*2d00*/  BRA `(.L_x_33) ;  /* 0x0000000000547947 */ /* 0x000fec0003800000 */
.L_x_32:
[----:B------:R-:W-:-:S14]  /*2d10*/  DSETP.NAN.AND P0, PT, R18, R18, PT ;  /* 0x000000121200722a */ /* 0x000fdc0003f08000 */
[----:B------:R-:W-:Y:S05]  /*2d20*/  @P0 BRA `(.L_x_34) ;  /* 0x0000000000440947 */ /* 0x000fea0003800000 */
[----:B------:R-:W-:-:S14]  /*2d30*/  DSETP.NAN.AND P0, PT, R22, R22, PT ;  /* 0x000000161600722a */ /* 0x000fdc0003f08000 */
[----:B------:R-:W-:Y:S05]  /*2d40*/  @P0 BRA `(.L_x_35) ;  /* 0x0000000000300947 */ /* 0x000fea0003800000 */
[----:B------:R-:W-:Y:S02]  /*2d50*/  ISETP.NE.AND P0, PT, R26, R37, PT ;  /* 0x000000251a00720c */ /* 0x000fe40003f05270 */
[----:B------:R-:W-:Y:S02]  /*2d60*/  MOV R28, 0x0 ;  /* 0x00000000001c7802 */ /* 0x000fe40000000f00 */
[----:B------:R-:W-:-:S09]  /*2d70*/  MOV R29, 0xfff80000 ;  /* 0xfff80000001d7802 */ /* 0x000fd20000000f00 */
[----:B------:R-:W-:Y:S05]  /*2d80*/  @!P0 BRA `(.L_x_33) ;  /* 0x0000000000348947 */ /* 0x000fea0003800000 */
[----:B------:R-:W-:Y:S02]  /*2d90*/  ISETP.NE.AND P0, PT, R26, 0x7ff00000, PT ;  /* 0x7ff000001a00780c */ /* 0x000fe40003f05270 */
[----:B------:R-:W-:Y:S02]  /*2da0*/  LOP3.LUT R29, R19, 0x80000000, R23, 0x48, !PT ;  /* 0x80000000131d7812 */ /* 0x000fe400078e4817 */
[----:B------:R-:W-:-:S13]  /*2db0*/  ISETP.EQ.OR P0, PT, R37, RZ, !P0 ;  /* 0x000000ff2500720c */ /* 0x000fda0004702670 */
[----:B------:R-:W-:Y:S02]  /*2dc0*/  @P0 LOP3.LUT R18, R29, 0x7ff00000, RZ, 0xfc, !PT ;  /* 0x7ff000001d120812 */ /* 0x000fe400078efcff */
[----:B------:R-:W-:Y:S02]  /*2dd0*/  @!P0 MOV R28, RZ ;  /* 0x000000ff001c8202 */ /* 0x000fe40000000f00 */
[----:B------:R-:W-:Y:S02]  /*2de0*/  @P0 MOV R28, RZ ;  /* 0x000000ff001c0202 */ /* 0x000fe40000000f00 */
[----:B------:R-:W-:Y:S01]  /*2df0*/  @P0 MOV R29, R18 ;  /* 0x00000012001d0202 */ /* 0x000fe20000000f00 */
[----:B------:R-:W-:Y:S06]  /*2e00*/  BRA `(.L_x_33) ;  /* 0x0000000000147947 */ /* 0x000fec0003800000 */
.L_x_35:
[----:B------:R-:W-:Y:S02]  /*2e10*/  LOP3.LUT R29, R23, 0x80000, RZ, 0xfc, !PT ;  /* 0x00080000171d7812 */ /* 0x000fe400078efcff */
[----:B------:R-:W-:Y:S01]  /*2e20*/  MOV R28, R22 ;  /* 0x00000016001c7202 */ /* 0x000fe20000000f00 */
[----:B------:R-:W-:Y:S06]  /*2e30*/  BRA `(.L_x_33) ;  /* 0x0000000000087947 */ /* 0x000fec0003800000 */
.L_x_34:
[----:B------:R-:W-:Y:S01]  /*2e40*/  LOP3.LUT R29, R19, 0x80000, RZ, 0xfc, !PT ;  /* 0x00080000131d7812 */ /* 0x000fe200078efcff */
[----:B------:R-:W-:-:S07]  /*2e50*/  IMAD.MOV.U32 R28, RZ, RZ, R18 ;  /* 0x000000ffff1c7224 */ /* 0x000fce00078e0012 */
.L_x_33:
[----:B------:R-:W-:Y:S05]  /*2e60*/  BSYNC.RECONVERGENT B1 ;  /* 0x0000000000017941 */ /* 0x000fea0003800200 */
.L_x_31:
[----:B------:R-:W-:Y:S01]  /*2e70*/  HFMA2 R19, -RZ, RZ, 0, 0 ;  /* 0x00000000ff137431 */ /* 0x000fe200000001ff */
[----:B------:R-:W-:-:S04]  /*2e80*/  MOV R18, R0 ;  /* 0x0000000000127202 */ /* 0x000fc80000000f00 */
[----:B------:R-:W-:Y:S05]  /*2e90*/  RET.REL.NODEC R18 `(_Z10SlipKernelPdS_S_S_S_S_iddd) ;  /* 0xffffffd012587950 */ /* 0x000fea0003c3ffff */
        .weak           $__internal_2_$__cuda_sm20_sqrt_rn_f32_slowpath
        .type           $__internal_2_$__cuda_sm20_sqrt_rn_f32_slowpath,@function
        .size           $__internal_2_$__cuda_sm20_sqrt_rn_f32_slowpath,(.L_x_40 - $__internal_2_$__cuda_sm20_sqrt_rn_f32_slowpath)
$__internal_2_$__cuda_sm20_sqrt_rn_f32_slowpath:
[----:B------:R-:W-:-:S13]  /*2ea0*/  LOP3.LUT P0, RZ, R0, 0x7fffffff, RZ, 0xc0, !PT ;  /* 0x7fffffff00ff7812 */ /* 0x000fda000780c0ff */
[----:B------:R-:W-:Y:S01]  /*2eb0*/  @!P0 MOV R12, R0 ;  /* 0x00000000000c8202 */ /* 0x000fe20000000f00 */
[----:B------:R-:W-:Y:S06]  /*2ec0*/  @!P0 BRA `(.L_x_36) ;  /* 0x0000000000408947 */ /* 0x000fec0003800000 */
[----:B------:R-:W-:-:S13]  /*2ed0*/  FSETP.GEU.FTZ.AND P0, PT, R0, RZ, PT ;  /* 0x000000ff0000720b */ /* 0x000fda0003f1e000 */
[----:B------:R-:W-:Y:S01]  /*2ee0*/  @!P0 MOV R12, 0x7fffffff ;  /* 0x7fffffff000c8802 */ /* 0x000fe20000000f00 */
[----:B------:R-:W-:Y:S06]  /*2ef0*/  @!P0 BRA `(.L_x_36) ;  /* 0x0000000000348947 */ /* 0x000fec0003800000 */
[----:B------:R-:W-:-:S13]  /*2f00*/  FSETP.GTU.FTZ.AND P0, PT, |R0|, +INF , PT ;  /* 0x7f8000000000780b */ /* 0x000fda0003f1c200 */
[----:B------:R-:W-:Y:S01]  /*2f10*/  @P0 FADD.FTZ R12, R0, 1 ;  /* 0x3f800000000c0421 */ /* 0x000fe20000010000 */
[----:B------:R-:W-:Y:S06]  /*2f20*/  @P0 BRA `(.L_x_36) ;  /* 0x0000000000280947 */ /* 0x000fec0003800000 */
[----:B------:R-:W-:-:S13]  /*2f30*/  FSETP.NEU.FTZ.AND P0, PT, |R0|, +INF , PT ;  /* 0x7f8000000000780b */ /* 0x000fda0003f1d200 */
[----:B------:R-:W-:-:S04]  /*2f40*/  @P0 FFMA R13, R0, 1.84467440737095516160e+19, RZ ;  /* 0x5f800000000d0823 */ /* 0x000fc800000000ff */
[----:B------:R-:W0:Y:S02]  /*2f50*/  @P0 MUFU.RSQ R12, R13 ;  /* 0x0000000d000c0308 */ /* 0x000e240000001400 */
[----:B0-----:R-:W-:Y:S01]  /*2f60*/  @P0 FMUL.FTZ R14, R13, R12 ;  /* 0x0000000c0d0e0220 */ /* 0x001fe20000410000 */
[----:B------:R-:W-:Y:S01]  /*2f70*/  @P0 FMUL.FTZ R16, R12, 0.5 ;  /* 0x3f0000000c100820 */ /* 0x000fe20000410000 */
[----:B------:R-:W-:Y:S02]  /*2f80*/  @!P0 MOV R12, R0 ;  /* 0x00000000000c8202 */ /* 0x000fe40000000f00 */
[----:B------:R-:W-:-:S04]  /*2f90*/  @P0 FADD.FTZ R15, -R14, -RZ ;  /* 0x800000ff0e0f0221 */ /* 0x000fc80000010100 */
[----:B------:R-:W-:-:S04]  /*2fa0*/  @P0 FFMA R15, R14, R15, R13 ;  /* 0x0000000f0e0f0223 */ /* 0x000fc8000000000d */
[----:B------:R-:W-:-:S04]  /*2fb0*/  @P0 FFMA R15, R15, R16, R14 ;  /* 0x000000100f0f0223 */ /* 0x000fc8000000000e */
[----:B------:R-:W-:-:S07]  /*2fc0*/  @P0 FMUL.FTZ R12, R15, 2.3283064365386962891e-10 ;  /* 0x2f8000000f0c0820 */ /* 0x000fce0000410000 */
.L_x_36:
[----:B------:R-:W-:Y:S01]  /*2fd0*/  HFMA2 R13, -RZ, RZ, 0, 0 ;  /* 0x00000000ff0d7431 */ /* 0x000fe200000001ff */
[----:B------:R-:W-:Y:S02]  /*2fe0*/  MOV R0, R12 ;  /* 0x0000000c00007202 */ /* 0x000fe40000000f00 */
[----:B------:R-:W-:-:S04]  /*2ff0*/  MOV R12, R17 ;  /* 0x00000011000c7202 */ /* 0x000fc80000000f00 */
[----:B------:R-:W-:Y:S05]  /*3000*/  RET.REL.NODEC R12 `(_Z10SlipKernelPdS_S_S_S_S_iddd) ;  /* 0xffffffcc0cfc7950 */ /* 0x000fea0003c3ffff */
.L_x_37:
[----:B------:R-:W-:-:S00]  /*3010*/  BRA `(.L_x_37) ;  /* 0xfffffffc00fc7947 */ /* 0x000fc0000383ffff */
[----:B------:R-:W-:-:S00]  /*3020*/  NOP ;  /* 0x0000000000007918 */ /* 0x000fc00000000000 */
        /* <DEDUP_REMOVED lines=13> */
.L_x_40:


//--------------------- .nv.shared._Z10SlipKernelPdS_S_S_S_S_iddd --------------------------
	.section	.nv.shared._Z10SlipKernelPdS_S_S_S_S_iddd,"aw",@nobits
	.sectionflags	@""
	.align	4
.nv.shared._Z10SlipKernelPdS_S_S_S_S_iddd:
	.zero		3072


//--------------------- .nv.shared.reserved.0     --------------------------
	.section	.nv.shared.reserved.0,"aw",@nobits
	.weak		__nv_reservedSMEM_offset_0_alias
	.size		__nv_reservedSMEM_offset_0_alias, 0, 64
	.other		__nv_reservedSMEM_offset_0_alias,@"STO_CUDA_RESERVED_SHARED STV_DEFAULT"
__nv_reservedSMEM_offset_0_alias:
	.zero		0
	.zero		64


//--------------------- .nv.constant0._Z10SlipKernelPdS_S_S_S_S_iddd --------------------------
	.section	.nv.constant0._Z10SlipKernelPdS_S_S_S_S_iddd,"a",@progbits
	.sectionflags	@""
	.align	4
.nv.constant0._Z10SlipKernelPdS_S_S_S_S_iddd:
	.zero		976


//--------------------- SYMBOLS --------------------------

	.type		.nv.reservedSmem.offset0,@object
	.size		.nv.reservedSmem.offset0,0x4
	.type		.nv.reservedSmem.cap,@object
	.size		.nv.reservedSmem.cap,0x4
